	.headerflags	@"EF_CUDA_TEXMODE_UNIFIED EF_CUDA_64BIT_ADDRESS EF_CUDA_ACCELERATORS EF_CUDA_SM90 EF_CUDA_VIRTUAL_SM(EF_CUDA_SM90)"
	.elftype	@"ET_EXEC"


//--------------------- .nv.info                  --------------------------
	.section	.nv.info,"",@"SHT_CUDA_INFO"
	.align	4


	//----- nvinfo : EIATTR_REGCOUNT
	.align		4
        /*0000*/ 	.byte	0x04, 0x2f
        /*0002*/ 	.short	(.L_1 - .L_0)
	.align		4
.L_0:
        /*0004*/ 	.word	index@(triton_mm)
        /*0008*/ 	.word	0x00000060


	//----- nvinfo : EIATTR_MIN_STACK_SIZE
	.align		4
.L_1:
        /*000c*/ 	.byte	0x04, 0x12
        /*000e*/ 	.short	(.L_3 - .L_2)
	.align		4
.L_2:
        /*0010*/ 	.word	index@(triton_mm)
        /*0014*/ 	.word	0x00000000


	//----- nvinfo : EIATTR_FRAME_SIZE
	.align		4
.L_3:
        /*0018*/ 	.byte	0x04, 0x11
        /*001a*/ 	.short	(.L_5 - .L_4)
	.align		4
.L_4:
        /*001c*/ 	.word	index@(triton_mm)
        /*0020*/ 	.word	0x00000000


	//----- nvinfo : EIATTR_MIN_STACK_SIZE
	.align		4
.L_5:
        /*0024*/ 	.byte	0x04, 0x12
        /*0026*/ 	.short	(.L_7 - .L_6)
	.align		4
.L_6:
        /*0028*/ 	.word	index@(triton_mm)
        /*002c*/ 	.word	0x00000000
.L_7:


//--------------------- .nv.info.triton_mm        --------------------------
	.section	.nv.info.triton_mm,"",@"SHT_CUDA_INFO"
	.sectionflags	@""
	.align	4


	//----- nvinfo : EIATTR_CUDA_API_VERSION
	.align		4
        /*0000*/ 	.byte	0x04, 0x37
        /*0002*/ 	.short	(.L_9 - .L_8)
.L_8:
        /*0004*/ 	.word	0x0000007c


	//----- nvinfo : EIATTR_KPARAM_INFO
	.align		4
.L_9:
        /*0008*/ 	.byte	0x04, 0x17
        /*000a*/ 	.short	(.L_11 - .L_10)
.L_10:
        /*000c*/ 	.word	0x00000000
        /*0010*/ 	.short	0x0003
        /*0012*/ 	.short	0x0018
        /*0014*/ 	.byte	0x00, 0xf0, 0x11, 0x00


	//----- nvinfo : EIATTR_KPARAM_INFO
	.align		4
.L_11:
        /*0018*/ 	.byte	0x04, 0x17
        /*001a*/ 	.short	(.L_13 - .L_12)
.L_12:
        /*001c*/ 	.word	0x00000000
        /*0020*/ 	.short	0x0002
        /*0022*/ 	.short	0x0010
        /*0024*/ 	.byte	0x00, 0xf0, 0x21, 0x00


	//----- nvinfo : EIATTR_KPARAM_INFO
	.align		4
.L_13:
        /*0028*/ 	.byte	0x04, 0x17
        /*002a*/ 	.short	(.L_15 - .L_14)
.L_14:
        /*002c*/ 	.word	0x00000000
        /*0030*/ 	.short	0x0001
        /*0032*/ 	.short	0x0008
        /*0034*/ 	.byte	0x00, 0xf0, 0x21, 0x00


	//----- nvinfo : EIATTR_KPARAM_INFO
	.align		4
.L_15:
        /*0038*/ 	.byte	0x04, 0x17
        /*003a*/ 	.short	(.L_17 - .L_16)
.L_16:
        /*003c*/ 	.word	0x00000000
        /*0040*/ 	.short	0x0000
        /*0042*/ 	.short	0x0000
        /*0044*/ 	.byte	0x00, 0xf0, 0x21, 0x00


	//----- nvinfo : EIATTR_SPARSE_MMA_MASK
	.align		4
.L_17:
        /*0048*/ 	.byte	0x03, 0x50
        /*004a*/ 	.short	0x0000


	//----- nvinfo : EIATTR_MAXREG_COUNT
	.align		4
        /*004c*/ 	.byte	0x03, 0x1b
        /*004e*/ 	.short	0x00ff


	//----- nvinfo : EIATTR_COOP_GROUP_MASK_REGIDS
	.align		4
        /*0050*/ 	.byte	0x04, 0x29
        /*0052*/ 	.short	(.L_19 - .L_18)


	//   ....[0]....
.L_18:
        /*0054*/ 	.word	0xffffffff


	//----- nvinfo : EIATTR_COOP_GROUP_INSTR_OFFSETS
	.align		4
.L_19:
        /*0058*/ 	.byte	0x04, 0x28
        /*005a*/ 	.short	(.L_21 - .L_20)


	//   ....[0]....
.L_20:
        /*005c*/ 	.word	0x00001ae0


	//----- nvinfo : EIATTR_EXIT_INSTR_OFFSETS
	.align		4
.L_21:
        /*0060*/ 	.byte	0x04, 0x1c
        /*0062*/ 	.short	(.L_23 - .L_22)


	//   ....[0]....
.L_22:
        /*0064*/ 	.word	0x00000040


	//   ....[1]....
        /*0068*/ 	.word	0x000026e0


	//   ....[2]....
        /*006c*/ 	.word	0x00002730


	//----- nvinfo : EIATTR_MAX_THREADS
	.align		4
.L_23:
        /*0070*/ 	.byte	0x04, 0x05
        /*0072*/ 	.short	(.L_25 - .L_24)
.L_24:
        /*0074*/ 	.word	0x00000080
        /*0078*/ 	.word	0x00000001
        /*007c*/ 	.word	0x00000001


	//----- nvinfo : EIATTR_CBANK_PARAM_SIZE
	.align		4
.L_25:
        /*0080*/ 	.byte	0x03, 0x19
        /*0082*/ 	.short	0x001c


	//----- nvinfo : EIATTR_PARAM_CBANK
	.align		4
        /*0084*/ 	.byte	0x04, 0x0a
        /*0086*/ 	.short	(.L_27 - .L_26)
	.align		4
.L_26:
        /*0088*/ 	.word	index@(.nv.constant0.triton_mm)
        /*008c*/ 	.short	0x0210
        /*008e*/ 	.short	0x001c


	//----- nvinfo : EIATTR_SW_WAR
	.align		4
.L_27:
        /*0090*/ 	.byte	0x04, 0x36
        /*0092*/ 	.short	(.L_29 - .L_28)
.L_28:
        /*0094*/ 	.word	0x00000008
.L_29:


//--------------------- .nv.callgraph             --------------------------
	.section	.nv.callgraph,"",@"SHT_CUDA_CALLGRAPH"
	.align	4
	.sectionentsize	8
	.align		4
        /*0000*/ 	.word	0x00000000
	.align		4
        /*0004*/ 	.word	0xffffffff
	.align		4
        /*0008*/ 	.word	0x00000000
	.align		4
        /*000c*/ 	.word	0xfffffffe
	.align		4
        /*0010*/ 	.word	0x00000000
	.align		4
        /*0014*/ 	.word	0xfffffffd
	.align		4
        /*0018*/ 	.word	0x00000000
	.align		4
        /*001c*/ 	.word	0xfffffffc


//--------------------- .text.triton_mm           --------------------------
	.section	.text.triton_mm,"ax",@progbits
	.sectionflags	@"SHF_BARRIERS=1"
	.align	128
        .global         triton_mm
        .type           triton_mm,@function
        .size           triton_mm,(.L_x_2 - triton_mm)
        .other          triton_mm,@"STO_CUDA_ENTRY STV_DEFAULT"
triton_mm:
.text.triton_mm:
[----:B------:R-:W1:Y:S02]  /*0000*/  LDC R1, c[0x0][0x28] ;  /* 0x00000a00ff017b82 */ /* 0x000e640000000800 */
[----:B------:R-:W2:Y:S02]  /*0010*/  LDC R0, c[0x0][0x228] ;  /* 0x00008a00ff007b82 */ /* 0x000ea40000000800 */
[----:B--2---:R-:W-:-:S05]  /*0020*/  IMAD R2, R0, 0xc00, RZ ;  /* 0x00000c0000027824 */ /* 0x004fca00078e02ff */
[----:B------:R-:W-:-:S13]  /*0030*/  ISETP.NE.AND P0, PT, R2, RZ, PT ;  /* 0x000000ff0200720c */ /* 0x000fda0003f05270 */
[----:B------:R-:W-:Y:S05]  /*0040*/  @!P0 EXIT ;  /* 0x000000000000894d */ /* 0x000fea0003800000 */
[----:B------:R-:W2:Y:S01]  /*0050*/  S2R R16, SR_CTAID.X ;  /* 0x0000000000107919 */ /* 0x000ea20000002500 */
[----:B------:R-:W-:Y:S01]  /*0060*/  VIADD R2, R0, 0x3f ;  /* 0x0000003f00027836 */ /* 0x000fe20000000000 */
[----:B------:R-:W-:Y:S01]  /*0070*/  IABS R12, R0 ;  /* 0x00000000000c7213 */ /* 0x000fe20000000000 */
[----:B------:R-:W3:Y:S01]  /*0080*/  S2UR UR4, SR_CgaCtaId ;  /* 0x00000000000479c3 */ /* 0x000ee20000008800 */
[----:B------:R-:W4:Y:S01]  /*0090*/  S2R R86, SR_TID.X ;  /* 0x0000000000567919 */ /* 0x000f220000002100 */
[----:B------:R-:W-:Y:S01]  /*00a0*/  UMOV UR10, 0x400 ;  /* 0x00000400000a7882 */ /* 0x000fe20000000000 */
[----:B------:R-:W-:Y:S01]  /*00b0*/  SHF.R.S32.HI R3, RZ, 0x1f, R2 ;  /* 0x0000001fff037819 */ /* 0x000fe20000011402 */
[----:B------:R-:W5:Y:S01]  /*00c0*/  I2F.RP R8, R12 ;  /* 0x0000000c00087306 */ /* 0x000f620000209400 */
[----:B------:R-:W-:Y:S01]  /*00d0*/  ULDC.64 UR14, c[0x0][0x208] ;  /* 0x00008200000e7ab9 */ /* 0x000fe20000000a00 */
[----:B------:R-:W-:Y:S01]  /*00e0*/  UMOV UR11, 0x3 ;  /* 0x00000003000b7882 */ /* 0x000fe20000000000 */
[----:B------:R-:W-:Y:S01]  /*00f0*/  LEA.HI R3, R3, R2, RZ, 0x6 ;  /* 0x0000000203037211 */ /* 0x000fe200078f30ff */
[----:B------:R-:W-:Y:S01]  /*0100*/  UMOV UR12, 0xffffffff ;  /* 0xffffffff000c7882 */ /* 0x000fe20000000000 */
[----:B------:R-:W-:-:S03]  /*0110*/  UMOV UR5, URZ ;  /* 0x0000003f00057c82 */ /* 0x000fc60008000000 */
[----:B-1---5:R-:W1:Y:S01]  /*0120*/  MUFU.RCP R8, R8 ;  /* 0x0000000800087308 */ /* 0x022e620000001000 */
[----:B---3--:R-:W-:-:S03]  /*0130*/  UPRMT UR10, UR4, 0x654, UR10 ;  /* 0x00000654040a7896 */ /* 0x008fc6000800000a */
[----:B------:R-:W-:Y:S01]  /*0140*/  UMOV UR4, URZ ;  /* 0x0000003f00047c82 */ /* 0x000fe20008000000 */
[C---:B--2---:R-:W-:Y:S01]  /*0150*/  IMAD.HI R4, R16.reuse, 0x2aaaaaab, RZ ;  /* 0x2aaaaaab10047827 */ /* 0x044fe200078e02ff */
[----:B------:R-:W-:Y:S02]  /*0160*/  ISETP.GE.AND P1, PT, R16, RZ, PT ;  /* 0x000000ff1000720c */ /* 0x000fe40003f26270 */
[----:B----4-:R-:W-:Y:S01]  /*0170*/  SHF.R.U32.HI R13, RZ, 0x4, R86 ;  /* 0x00000004ff0d7819 */ /* 0x010fe20000011656 */
[----:B-1----:R-:W-:Y:S01]  /*0180*/  VIADD R14, R8, 0xffffffe ;  /* 0x0ffffffe080e7836 */ /* 0x002fe20000000000 */
[----:B------:R-:W-:Y:S01]  /*0190*/  SHF.R.U32.HI R5, RZ, 0x1f, R4 ;  /* 0x0000001fff057819 */ /* 0x000fe20000011604 */
[----:B------:R-:W-:Y:S01]  /*01a0*/  IMAD.SHL.U32 R82, R86, 0x8, RZ ;  /* 0x0000000856527824 */ /* 0x000fe200078e00ff */
[----:B------:R-:W-:Y:S01]  /*01b0*/  SGXT.U32 R13, R13, 0x3 ;  /* 0x000000030d0d781a */ /* 0x000fe20000000000 */
[----:B------:R1:W-:Y:S01]  /*01c0*/  F2I.FTZ.U32.TRUNC.NTZ R15, R14 ;  /* 0x0000000e000f7305 */ /* 0x0003e2000021f000 */
[----:B------:R-:W-:-:S02]  /*01d0*/  LEA.HI.SX32 R5, R4, R5, 0x1a ;  /* 0x0000000504057211 */ /* 0x000fc400078fd2ff */
[----:B------:R-:W-:Y:S02]  /*01e0*/  LOP3.LUT R8, R13, 0x38, RZ, 0xfc, !PT ;  /* 0x000000380d087812 */ /* 0x000fe400078efcff */
[----:B------:R-:W-:Y:S01]  /*01f0*/  SHF.R.U32.HI R84, RZ, 0x3, R86 ;  /* 0x00000003ff547819 */ /* 0x000fe20000011656 */
[C---:B------:R-:W-:Y:S02]  /*0200*/  IMAD.SHL.U32 R4, R5.reuse, 0x8, RZ ;  /* 0x0000000805047824 */ /* 0x040fe400078e00ff */
[----:B------:R-:W-:Y:S01]  /*0210*/  IMAD R5, R5, -0x180, R16 ;  /* 0xfffffe8005057824 */ /* 0x000fe200078e0210 */
[----:B------:R-:W-:Y:S01]  /*0220*/  SGXT.U32 R84, R84, 0x2 ;  /* 0x000000025454781a */ /* 0x000fe20000000000 */
[----:B-1----:R-:W-:Y:S01]  /*0230*/  IMAD.MOV.U32 R14, RZ, RZ, RZ ;  /* 0x000000ffff0e7224 */ /* 0x002fe200078e00ff */
[----:B------:R-:W-:Y:S02]  /*0240*/  LEA.HI.SX32 R3, R3, -R4, 0x1a ;  /* 0x8000000403037211 */ /* 0x000fe400078fd2ff */
[----:B------:R-:W-:-:S02]  /*0250*/  IABS R18, R5 ;  /* 0x0000000500127213 */ /* 0x000fc40000000000 */
[----:B------:R-:W-:-:S04]  /*0260*/  VIMNMX R6, R3, 0x8, PT ;  /* 0x0000000803067848 */ /* 0x000fc80003fe0100 */
[-C--:B------:R-:W-:Y:S02]  /*0270*/  IABS R9, R6.reuse ;  /* 0x0000000600097213 */ /* 0x080fe40000000000 */
[----:B------:R-:W-:Y:S02]  /*0280*/  LOP3.LUT R5, R5, R6, RZ, 0x3c, !PT ;  /* 0x0000000605057212 */ /* 0x000fe400078e3cff */
[----:B------:R-:W1:Y:S02]  /*0290*/  I2F.RP R7, R9 ;  /* 0x0000000900077306 */ /* 0x000e640000209400 */
[----:B------:R-:W-:Y:S02]  /*02a0*/  ISETP.GE.AND P3, PT, R5, RZ, PT ;  /* 0x000000ff0500720c */ /* 0x000fe40003f66270 */
[----:B------:R-:W-:-:S04]  /*02b0*/  SHF.R.U32.HI R5, RZ, 0x4, R86 ;  /* 0x00000004ff057819 */ /* 0x000fc80000011656 */
[----:B------:R-:W-:Y:S01]  /*02c0*/  LOP3.LUT R5, R5, R86, RZ, 0x3c, !PT ;  /* 0x0000005605057212 */ /* 0x000fe200078e3cff */
[----:B-1----:R-:W1:Y:S02]  /*02d0*/  MUFU.RCP R7, R7 ;  /* 0x0000000700077308 */ /* 0x002e640000001000 */
[----:B-1----:R-:W-:Y:S01]  /*02e0*/  VIADD R2, R7, 0xffffffe ;  /* 0x0ffffffe07027836 */ /* 0x002fe20000000000 */
[----:B------:R-:W-:-:S05]  /*02f0*/  IABS R7, R16 ;  /* 0x0000001000077213 */ /* 0x000fca0000000000 */
[----:B------:R1:W2:Y:S02]  /*0300*/  F2I.FTZ.U32.TRUNC.NTZ R3, R2 ;  /* 0x0000000200037305 */ /* 0x0002a4000021f000 */
[----:B-1----:R-:W-:Y:S02]  /*0310*/  IMAD.MOV.U32 R2, RZ, RZ, RZ ;  /* 0x000000ffff027224 */ /* 0x002fe400078e00ff */
[----:B--2---:R-:W-:-:S04]  /*0320*/  IMAD.MOV R10, RZ, RZ, -R3 ;  /* 0x000000ffff0a7224 */ /* 0x004fc800078e0a03 */
[----:B------:R-:W-:Y:S01]  /*0330*/  IMAD R11, R10, R9, RZ ;  /* 0x000000090a0b7224 */ /* 0x000fe200078e02ff */
[----:B------:R-:W-:-:S03]  /*0340*/  IABS R10, R6 ;  /* 0x00000006000a7213 */ /* 0x000fc60000000000 */
[----:B------:R-:W-:-:S04]  /*0350*/  IMAD.HI.U32 R3, R3, R11, R2 ;  /* 0x0000000b03037227 */ /* 0x000fc800078e0002 */
[----:B------:R-:W-:Y:S02]  /*0360*/  IMAD.MOV R11, RZ, RZ, -R10 ;  /* 0x000000ffff0b7224 */ /* 0x000fe400078e0a0a */
[----:B------:R-:W-:-:S04]  /*0370*/  IMAD.HI.U32 R2, R3, R7, RZ ;  /* 0x0000000703027227 */ /* 0x000fc800078e00ff */
[----:B------:R-:W-:Y:S02]  /*0380*/  IMAD R2, R2, R11, R7 ;  /* 0x0000000b02027224 */ /* 0x000fe400078e0207 */
[----:B------:R-:W-:-:S03]  /*0390*/  IMAD.HI.U32 R10, R3, R18, RZ ;  /* 0x00000012030a7227 */ /* 0x000fc600078e00ff */
[----:B------:R-:W-:Y:S01]  /*03a0*/  ISETP.GT.U32.AND P0, PT, R9, R2, PT ;  /* 0x000000020900720c */ /* 0x000fe20003f04070 */
[----:B------:R-:W-:Y:S01]  /*03b0*/  IMAD R3, R10, R11, R18 ;  /* 0x0000000b0a037224 */ /* 0x000fe200078e0212 */
[----:B------:R-:W-:Y:S01]  /*03c0*/  LOP3.LUT R11, RZ, R6, RZ, 0x33, !PT ;  /* 0x00000006ff0b7212 */ /* 0x000fe200078e33ff */
[----:B------:R-:W-:-:S03]  /*03d0*/  IMAD.MOV R7, RZ, RZ, -R15 ;  /* 0x000000ffff077224 */ /* 0x000fc600078e0a0f */
[----:B------:R-:W-:Y:S01]  /*03e0*/  ISETP.GT.U32.AND P2, PT, R9, R3, PT ;  /* 0x000000030900720c */ /* 0x000fe20003f44070 */
[----:B------:R-:W-:-:S04]  /*03f0*/  IMAD R7, R7, R12, RZ ;  /* 0x0000000c07077224 */ /* 0x000fc800078e02ff */
[----:B------:R-:W-:Y:S01]  /*0400*/  IMAD.HI.U32 R14, R15, R7, R14 ;  /* 0x000000070f0e7227 */ /* 0x000fe200078e000e */
[----:B------:R-:W-:-:S03]  /*0410*/  LOP3.LUT R7, R13, 0x30, RZ, 0xfc, !PT ;  /* 0x000000300d077812 */ /* 0x000fc600078efcff */
[----:B------:R-:W-:-:S04]  /*0420*/  @!P0 IMAD.IADD R2, R2, 0x1, -R9 ;  /* 0x0000000102028824 */ /* 0x000fc800078e0a09 */
[----:B------:R-:W-:Y:S01]  /*0430*/  @!P2 IMAD.IADD R3, R3, 0x1, -R9 ;  /* 0x000000010303a824 */ /* 0x000fe200078e0a09 */
[----:B------:R-:W-:Y:S01]  /*0440*/  ISETP.GT.U32.AND P0, PT, R9, R2, PT ;  /* 0x000000020900720c */ /* 0x000fe20003f04070 */
[----:B------:R-:W-:-:S12]  /*0450*/  @!P2 VIADD R10, R10, 0x1 ;  /* 0x000000010a0aa836 */ /* 0x000fd80000000000 */
[----:B------:R-:W-:Y:S01]  /*0460*/  @!P0 IMAD.IADD R2, R2, 0x1, -R9 ;  /* 0x0000000102028824 */ /* 0x000fe200078e0a09 */
[----:B------:R-:W-:Y:S01]  /*0470*/  ISETP.NE.AND P0, PT, R6, RZ, PT ;  /* 0x000000ff0600720c */ /* 0x000fe20003f05270 */
[----:B------:R-:W-:Y:S01]  /*0480*/  IMAD.SHL.U32 R6, R5, 0x8, RZ ;  /* 0x0000000805067824 */ /* 0x000fe200078e00ff */
[----:B------:R-:W-:Y:S01]  /*0490*/  LOP3.LUT R5, R13, 0x20, RZ, 0xfc, !PT ;  /* 0x000000200d057812 */ /* 0x000fe200078efcff */
[----:B------:R-:W-:Y:S01]  /*04a0*/  @!P1 IMAD.MOV R2, RZ, RZ, -R2 ;  /* 0x000000ffff029224 */ /* 0x000fe200078e0a02 */
[----:B------:R-:W-:Y:S02]  /*04b0*/  ISETP.GE.U32.AND P1, PT, R3, R9, PT ;  /* 0x000000090300720c */ /* 0x000fe40003f26070 */
[----:B------:R-:W-:Y:S02]  /*04c0*/  LOP3.LUT R15, R6, 0x38, RZ, 0xc0, !PT ;  /* 0x00000038060f7812 */ /* 0x000fe400078ec0ff */
[----:B------:R-:W-:Y:S01]  /*04d0*/  SEL R3, R11, R2, !P0 ;  /* 0x000000020b037207 */ /* 0x000fe20004000000 */
[----:B------:R-:W-:Y:S01]  /*04e0*/  IMAD.SHL.U32 R2, R86, 0x200, RZ ;  /* 0x0000020056027824 */ /* 0x000fe200078e00ff */
[----:B------:R-:W-:Y:S01]  /*04f0*/  LOP3.LUT R6, R13, 0x28, RZ, 0xfc, !PT ;  /* 0x000000280d067812 */ /* 0x000fe200078efcff */
[----:B------:R-:W-:-:S02]  /*0500*/  IMAD R20, R7, 0x40, R15 ;  /* 0x0000004007147824 */ /* 0x000fc400078e020f */
[----:B------:R-:W-:Y:S01]  /*0510*/  IMAD.IADD R17, R4, 0x1, R3 ;  /* 0x0000000104117824 */ /* 0x000fe200078e0203 */
[----:B------:R-:W-:Y:S01]  /*0520*/  LOP3.LUT R3, R13, 0x10, RZ, 0xfc, !PT ;  /* 0x000000100d037812 */ /* 0x000fe200078efcff */
[--C-:B------:R-:W-:Y:S01]  /*0530*/  IMAD R18, R5, 0x40, R15.reuse ;  /* 0x0000004005127824 */ /* 0x100fe200078e020f */
[----:B------:R-:W-:Y:S01]  /*0540*/  LOP3.LUT R9, R2, 0x1000, RZ, 0xc0, !PT ;  /* 0x0000100002097812 */ /* 0x000fe200078ec0ff */
[--C-:B------:R-:W-:Y:S01]  /*0550*/  IMAD R22, R8, 0x40, R15.reuse ;  /* 0x0000004008167824 */ /* 0x100fe200078e020f */
[----:B------:R-:W-:Y:S01]  /*0560*/  LOP3.LUT R2, R13, 0x8, RZ, 0xfc, !PT ;  /* 0x000000080d027812 */ /* 0x000fe200078efcff */
[--C-:B------:R-:W-:Y:S01]  /*0570*/  IMAD R16, R3, 0x40, R15.reuse ;  /* 0x0000004003107824 */ /* 0x100fe200078e020f */
[-C--:B------:R-:W-:Y:S01]  /*0580*/  LOP3.LUT R7, R20, R9.reuse, RZ, 0xfc, !PT ;  /* 0x0000000914077212 */ /* 0x080fe200078efcff */
[--C-:B------:R-:W-:Y:S01]  /*0590*/  IMAD R6, R6, 0x40, R15.reuse ;  /* 0x0000004006067824 */ /* 0x100fe200078e020f */
[----:B------:R-:W-:Y:S01]  /*05a0*/  LOP3.LUT R4, R13, 0x18, RZ, 0xfc, !PT ;  /* 0x000000180d047812 */ /* 0x000fe200078efcff */
[--C-:B------:R-:W-:Y:S01]  /*05b0*/  IMAD R2, R2, 0x40, R15.reuse ;  /* 0x0000004002027824 */ /* 0x100fe200078e020f */
[-C--:B------:R-:W-:Y:S01]  /*05c0*/  LOP3.LUT R3, R16, R9.reuse, RZ, 0xfc, !PT ;  /* 0x0000000910037212 */ /* 0x080fe200078efcff */
[----:B------:R-:W-:Y:S01]  /*05d0*/  IMAD.SHL.U32 R16, R17, 0x40, RZ ;  /* 0x0000004011107824 */ /* 0x000fe200078e00ff */
[-C--:B------:R-:W-:Y:S01]  /*05e0*/  LOP3.LUT R5, R18, R9.reuse, RZ, 0xfc, !PT ;  /* 0x0000000912057212 */ /* 0x080fe200078efcff */
[--C-:B------:R-:W-:Y:S01]  /*05f0*/  IMAD R4, R4, 0x40, R15.reuse ;  /* 0x0000004004047824 */ /* 0x100fe200078e020f */
[----:B------:R-:W-:Y:S01]  /*0600*/  LOP3.LUT R2, R2, R9, RZ, 0xfc, !PT ;  /* 0x0000000902027212 */ /* 0x000fe200078efcff */
[----:B------:R-:W-:Y:S01]  /*0610*/  IMAD R8, R13, 0x40, R15 ;  /* 0x000000400d087824 */ /* 0x000fe200078e020f */
[----:B------:R-:W-:Y:S01]  /*0620*/  LOP3.LUT R24, R16, R13, RZ, 0xfc, !PT ;  /* 0x0000000d10187212 */ /* 0x000fe200078efcff */
[----:B------:R-:W-:Y:S01]  /*0630*/  @P1 VIADD R10, R10, 0x1 ;  /* 0x000000010a0a1836 */ /* 0x000fe20000000000 */
[----:B------:R-:W-:-:S02]  /*0640*/  LOP3.LUT R20, R16, 0x8, R13, 0xfe, !PT ;  /* 0x0000000810147812 */ /* 0x000fc400078efe0d */
[----:B------:R-:W-:Y:S01]  /*0650*/  IABS R19, R24 ;  /* 0x0000001800137213 */ /* 0x000fe20000000000 */
[----:B------:R-:W-:Y:S01]  /*0660*/  @!P3 IMAD.MOV R10, RZ, RZ, -R10 ;  /* 0x000000ffff0ab224 */ /* 0x000fe200078e0a0a */
[----:B------:R-:W-:Y:S02]  /*0670*/  LOP3.LUT R26, R16, 0x10, R13, 0xfe, !PT ;  /* 0x00000010101a7812 */ /* 0x000fe400078efe0d */
[----:B------:R-:W-:Y:S01]  /*0680*/  IABS R21, R20 ;  /* 0x0000001400157213 */ /* 0x000fe20000000000 */
[----:B------:R-:W-:Y:S01]  /*0690*/  IMAD.HI.U32 R15, R14, R19, RZ ;  /* 0x000000130e0f7227 */ /* 0x000fe200078e00ff */
[----:B------:R-:W-:Y:S02]  /*06a0*/  IABS R23, R26 ;  /* 0x0000001a00177213 */ /* 0x000fe40000000000 */
[----:B------:R-:W-:Y:S01]  /*06b0*/  LOP3.LUT R4, R4, R9, RZ, 0xfc, !PT ;  /* 0x0000000904047212 */ /* 0x000fe200078efcff */
[----:B------:R-:W-:Y:S01]  /*06c0*/  IMAD.HI.U32 R17, R14, R21, RZ ;  /* 0x000000150e117227 */ /* 0x000fe200078e00ff */
[----:B------:R-:W-:-:S02]  /*06d0*/  LOP3.LUT R6, R6, R9, RZ, 0xfc, !PT ;  /* 0x0000000906067212 */ /* 0x000fc400078efcff */
[-C--:B------:R-:W-:Y:S01]  /*06e0*/  LOP3.LUT R8, R8, R9.reuse, RZ, 0xfc, !PT ;  /* 0x0000000908087212 */ /* 0x080fe200078efcff */
[----:B------:R-:W-:Y:S01]  /*06f0*/  IMAD.MOV R18, RZ, RZ, -R15 ;  /* 0x000000ffff127224 */ /* 0x000fe200078e0a0f */
[----:B------:R-:W-:Y:S01]  /*0700*/  LOP3.LUT R9, R22, R9, RZ, 0xfc, !PT ;  /* 0x0000000916097212 */ /* 0x000fe200078efcff */
[----:B------:R-:W-:Y:S01]  /*0710*/  IMAD.MOV R17, RZ, RZ, -R17 ;  /* 0x000000ffff117224 */ /* 0x000fe200078e0a11 */
[----:B------:R-:W-:Y:S01]  /*0720*/  LOP3.LUT R22, R16, 0x18, R13, 0xfe, !PT ;  /* 0x0000001810167812 */ /* 0x000fe200078efe0d */
[----:B------:R-:W-:Y:S01]  /*0730*/  IMAD.HI.U32 R15, R14, R23, RZ ;  /* 0x000000170e0f7227 */ /* 0x000fe200078e00ff */
[----:B------:R-:W-:Y:S02]  /*0740*/  SEL R10, R11, R10, !P0 ;  /* 0x0000000a0b0a7207 */ /* 0x000fe40004000000 */
[----:B------:R-:W-:Y:S01]  /*0750*/  IABS R25, R22 ;  /* 0x0000001600197213 */ /* 0x000fe20000000000 */
[----:B------:R-:W-:Y:S01]  /*0760*/  IMAD R21, R12, R17, R21 ;  /* 0x000000110c157224 */ /* 0x000fe200078e0215 */
[----:B------:R-:W-:Y:S01]  /*0770*/  LOP3.LUT R28, R16, 0x20, R13, 0xfe, !PT ;  /* 0x00000020101c7812 */ /* 0x000fe200078efe0d */
[----:B------:R-:W-:Y:S01]  /*0780*/  IMAD.MOV R15, RZ, RZ, -R15 ;  /* 0x000000ffff0f7224 */ /* 0x000fe200078e0a0f */
[----:B------:R-:W-:Y:S01]  /*0790*/  ISETP.GE.AND P5, PT, R24, RZ, PT ;  /* 0x000000ff1800720c */ /* 0x000fe20003fa6270 */
[C---:B------:R-:W-:Y:S01]  /*07a0*/  IMAD R19, R12.reuse, R18, R19 ;  /* 0x000000120c137224 */ /* 0x040fe200078e0213 */
[C---:B------:R-:W-:Y:S01]  /*07b0*/  ISETP.GT.U32.AND P3, PT, R12.reuse, R21, PT ;  /* 0x000000150c00720c */ /* 0x040fe20003f64070 */
[----:B------:R-:W-:Y:S01]  /*07c0*/  IMAD R15, R12, R15, R23 ;  /* 0x0000000f0c0f7224 */ /* 0x000fe200078e0217 */
[----:B------:R-:W-:Y:S01]  /*07d0*/  IABS R23, R28 ;  /* 0x0000001c00177213 */ /* 0x000fe20000000000 */
[----:B------:R-:W-:Y:S01]  /*07e0*/  IMAD.HI.U32 R11, R14, R25, RZ ;  /* 0x000000190e0b7227 */ /* 0x000fe200078e00ff */
[----:B------:R-:W-:-:S02]  /*07f0*/  ISETP.GT.U32.AND P2, PT, R12, R19, PT ;  /* 0x000000130c00720c */ /* 0x000fc40003f44070 */
[----:B------:R-:W-:Y:S01]  /*0800*/  ISETP.GT.U32.AND P1, PT, R12, R15, PT ;  /* 0x0000000f0c00720c */ /* 0x000fe20003f24070 */
[----:B------:R-:W-:Y:S01]  /*0810*/  IMAD.MOV R11, RZ, RZ, -R11 ;  /* 0x000000ffff0b7224 */ /* 0x000fe200078e0a0b */
[----:B------:R-:W-:Y:S01]  /*0820*/  LOP3.LUT R24, R16, 0x28, R13, 0xfe, !PT ;  /* 0x0000002810187812 */ /* 0x000fe200078efe0d */
[----:B------:R-:W-:Y:S01]  /*0830*/  IMAD.SHL.U32 R10, R10, 0x40, RZ ;  /* 0x000000400a0a7824 */ /* 0x000fe200078e00ff */
[----:B------:R-:W-:Y:S01]  /*0840*/  LOP3.LUT R29, R16, 0x30, R13, 0xfe, !PT ;  /* 0x00000030101d7812 */ /* 0x000fe200078efe0d */
[----:B------:R-:W-:Y:S01]  /*0850*/  IMAD R17, R12, R11, R25 ;  /* 0x0000000b0c117224 */ /* 0x000fe200078e0219 */
[----:B------:R-:W-:Y:S01]  /*0860*/  IABS R25, R24 ;  /* 0x0000001800197213 */ /* 0x000fe20000000000 */
[----:B------:R-:W-:Y:S01]  /*0870*/  @!P3 IMAD.IADD R21, R21, 0x1, -R12 ;  /* 0x000000011515b824 */ /* 0x000fe200078e0a0c */
[----:B------:R-:W-:Y:S01]  /*0880*/  IABS R27, R29 ;  /* 0x0000001d001b7213 */ /* 0x000fe20000000000 */
[----:B------:R-:W-:Y:S01]  /*0890*/  IMAD.HI.U32 R11, R14, R23, RZ ;  /* 0x000000170e0b7227 */ /* 0x000fe200078e00ff */
[----:B------:R-:W-:-:S02]  /*08a0*/  ISETP.GT.U32.AND P3, PT, R12, R17, PT ;  /* 0x000000110c00720c */ /* 0x000fc40003f64070 */
[----:B------:R-:W-:Y:S01]  /*08b0*/  ISETP.GE.AND P0, PT, R20, RZ, PT ;  /* 0x000000ff1400720c */ /* 0x000fe20003f06270 */
[--C-:B------:R-:W-:Y:S01]  /*08c0*/  @!P2 IMAD.IADD R19, R19, 0x1, -R12.reuse ;  /* 0x000000011313a824 */ /* 0x100fe200078e0a0c */
[C---:B------:R-:W-:Y:S01]  /*08d0*/  ISETP.GT.U32.AND P2, PT, R12.reuse, R21, PT ;  /* 0x000000150c00720c */ /* 0x040fe20003f44070 */
[----:B------:R-:W-:Y:S01]  /*08e0*/  @!P1 IMAD.IADD R15, R15, 0x1, -R12 ;  /* 0x000000010f0f9824 */ /* 0x000fe200078e0a0c */
[----:B------:R-:W-:Y:S01]  /*08f0*/  SHF.R.U32.HI R20, RZ, 0x3, R86 ;  /* 0x00000003ff147819 */ /* 0x000fe20000011656 */
[----:B------:R-:W-:Y:S01]  /*0900*/  IMAD.MOV R18, RZ, RZ, -R11 ;  /* 0x000000ffff127224 */ /* 0x000fe200078e0a0b */
[----:B------:R-:W-:Y:S01]  /*0910*/  ISETP.GT.U32.AND P6, PT, R12, R19, PT ;  /* 0x000000130c00720c */ /* 0x000fe20003fc4070 */
[----:B------:R-:W-:Y:S01]  /*0920*/  IMAD.HI.U32 R11, R14, R25, RZ ;  /* 0x000000190e0b7227 */ /* 0x000fe200078e00ff */
[----:B------:R-:W-:Y:S02]  /*0930*/  ISETP.GT.U32.AND P4, PT, R12, R15, PT ;  /* 0x0000000f0c00720c */ /* 0x000fe40003f84070 */
[----:B------:R-:W-:Y:S01]  /*0940*/  LOP3.LUT R43, R10, R13, RZ, 0xfc, !PT ;  /* 0x0000000d0a2b7212 */ /* 0x000fe200078efcff */
[----:B------:R-:W-:Y:S01]  /*0950*/  IMAD.MOV R11, RZ, RZ, -R11 ;  /* 0x000000ffff0b7224 */ /* 0x000fe200078e0a0b */
[----:B------:R-:W-:Y:S01]  /*0960*/  LOP3.LUT R34, R10, 0x38, R13, 0xfe, !PT ;  /* 0x000000380a227812 */ /* 0x000fe200078efe0d */
[----:B------:R-:W-:Y:S01]  /*0970*/  @!P3 IMAD.IADD R17, R17, 0x1, -R12 ;  /* 0x000000011111b824 */ /* 0x000fe200078e0a0c */
[----:B------:R-:W-:Y:S01]  /*0980*/  LOP3.LUT R30, R10, 0x28, R13, 0xfe, !PT ;  /* 0x000000280a1e7812 */ /* 0x000fe200078efe0d */
[----:B------:R-:W-:Y:S01]  /*0990*/  IMAD R23, R12, R18, R23 ;  /* 0x000000120c177224 */ /* 0x000fe200078e0217 */
[----:B------:R-:W-:Y:S01]  /*09a0*/  ISETP.GE.AND P1, PT, R26, RZ, PT ;  /* 0x000000ff1a00720c */ /* 0x000fe20003f26270 */
[C---:B------:R-:W-:Y:S01]  /*09b0*/  IMAD R25, R12.reuse, R11, R25 ;  /* 0x0000000b0c197224 */ /* 0x040fe200078e0219 */
[----:B------:R-:W-:Y:S01]  /*09c0*/  ISETP.GT.U32.AND P3, PT, R12, R17, PT ;  /* 0x000000110c00720c */ /* 0x000fe20003f64070 */
[----:B------:R-:W-:Y:S01]  /*09d0*/  IMAD.HI.U32 R11, R14, R27, RZ ;  /* 0x0000001b0e0b7227 */ /* 0x000fe200078e00ff */
[----:B------:R-:W-:-:S02]  /*09e0*/  LOP3.LUT R26, R10, 0x10, R13, 0xfe, !PT ;  /* 0x000000100a1a7812 */ /* 0x000fc400078efe0d */
[----:B------:R-:W-:Y:S01]  /*09f0*/  LOP3.LUT R32, R10, 0x30, R13, 0xfe, !PT ;  /* 0x000000300a207812 */ /* 0x000fe200078efe0d */
[--C-:B------:R-:W-:Y:S01]  /*0a00*/  @!P6 IMAD.IADD R19, R19, 0x1, -R12.reuse ;  /* 0x000000011313e824 */ /* 0x100fe200078e0a0c */
[C---:B------:R-:W-:Y:S01]  /*0a10*/  ISETP.GT.U32.AND P6, PT, R12.reuse, R23, PT ;  /* 0x000000170c00720c */ /* 0x040fe20003fc4070 */
[--C-:B------:R-:W-:Y:S01]  /*0a20*/  @!P4 IMAD.IADD R15, R15, 0x1, -R12.reuse ;  /* 0x000000010f0fc824 */ /* 0x100fe200078e0a0c */
[----:B------:R-:W-:Y:S01]  /*0a30*/  ISETP.GT.U32.AND P4, PT, R12, R25, PT ;  /* 0x000000190c00720c */ /* 0x000fe20003f84070 */
[----:B------:R-:W-:Y:S01]  /*0a40*/  IMAD.MOV R18, RZ, RZ, -R11 ;  /* 0x000000ffff127224 */ /* 0x000fe200078e0a0b */
[----:B------:R-:W-:Y:S01]  /*0a50*/  SGXT.U32 R11, R20, 0x4 ;  /* 0x00000004140b781a */ /* 0x000fe20000000000 */
[--C-:B------:R-:W-:Y:S01]  /*0a60*/  @!P2 IMAD.IADD R21, R21, 0x1, -R12.reuse ;  /* 0x000000011515a824 */ /* 0x100fe200078e0a0c */
[----:B------:R-:W-:Y:S01]  /*0a70*/  LOP3.LUT R20, R16, 0x38, R13, 0xfe, !PT ;  /* 0x0000003810147812 */ /* 0x000fe200078efe0d */
[----:B------:R-:W-:Y:S01]  /*0a80*/  IMAD R27, R12, R18, R27 ;  /* 0x000000120c1b7224 */ /* 0x000fe200078e021b */
[----:B------:R-:W-:Y:S01]  /*0a90*/  LOP3.LUT R11, R16, R11, RZ, 0xfc, !PT ;  /* 0x0000000b100b7212 */ /* 0x000fe200078efcff */
[--C-:B------:R-:W-:Y:S01]  /*0aa0*/  @!P3 IMAD.IADD R17, R17, 0x1, -R12.reuse ;  /* 0x000000011111b824 */ /* 0x100fe200078e0a0c */
[----:B------:R-:W-:Y:S01]  /*0ab0*/  IABS R33, R20 ;  /* 0x0000001400217213 */ /* 0x000fe20000000000 */
[----:B------:R-:W-:Y:S01]  /*0ac0*/  @!P5 IMAD.MOV R19, RZ, RZ, -R19 ;  /* 0x000000ffff13d224 */ /* 0x000fe200078e0a13 */
[----:B------:R-:W-:Y:S01]  /*0ad0*/  ISETP.GT.U32.AND P3, PT, R12, R27, PT ;  /* 0x0000001b0c00720c */ /* 0x000fe20003f64070 */
[--C-:B------:R-:W-:Y:S01]  /*0ae0*/  @!P6 IMAD.IADD R23, R23, 0x1, -R12.reuse ;  /* 0x000000011717e824 */ /* 0x100fe200078e0a0c */
[----:B------:R-:W-:Y:S01]  /*0af0*/  ISETP.GE.AND P6, PT, R28, RZ, PT ;  /* 0x000000ff1c00720c */ /* 0x000fe20003fc6270 */
[----:B------:R-:W-:Y:S01]  /*0b00*/  @!P4 IMAD.IADD R25, R25, 0x1, -R12 ;  /* 0x000000011919c824 */ /* 0x000fe200078e0a0c */
[----:B------:R-:W-:Y:S01]  /*0b10*/  ISETP.GE.AND P4, PT, R24, RZ, PT ;  /* 0x000000ff1800720c */ /* 0x000fe20003f86270 */
[----:B------:R-:W-:Y:S01]  /*0b20*/  @!P0 IMAD.MOV R21, RZ, RZ, -R21 ;  /* 0x000000ffff158224 */ /* 0x000fe200078e0a15 */
[C---:B------:R-:W-:Y:S01]  /*0b30*/  ISETP.GT.U32.AND P5, PT, R12.reuse, R23, PT ;  /* 0x000000170c00720c */ /* 0x040fe20003fa4070 */
[----:B------:R-:W-:Y:S01]  /*0b40*/  IMAD.HI R16, R43, 0x2aaaaaab, RZ ;  /* 0x2aaaaaab2b107827 */ /* 0x000fe200078e02ff */
[----:B------:R-:W-:-:S02]  /*0b50*/  ISETP.GT.U32.AND P0, PT, R12, R25, PT ;  /* 0x000000190c00720c */ /* 0x000fc40003f04070 */
[----:B------:R-:W-:Y:S01]  /*0b60*/  LOP3.LUT R24, R10, 0x8, R13, 0xfe, !PT ;  /* 0x000000080a187812 */ /* 0x000fe200078efe0d */
[----:B------:R-:W-:Y:S01]  /*0b70*/  IMAD.HI.U32 R14, R14, R33, RZ ;  /* 0x000000210e0e7227 */ /* 0x000fe200078e00ff */
[----:B------:R-:W-:Y:S02]  /*0b80*/  LOP3.LUT R28, R10, 0x18, R13, 0xfe, !PT ;  /* 0x000000180a1c7812 */ /* 0x000fe400078efe0d */
[----:B------:R-:W-:Y:S01]  /*0b90*/  ISETP.GE.AND P2, PT, R22, RZ, PT ;  /* 0x000000ff1600720c */ /* 0x000fe20003f46270 */
[--C-:B------:R-:W-:Y:S01]  /*0ba0*/  @!P3 IMAD.IADD R27, R27, 0x1, -R12.reuse ;  /* 0x000000011b1bb824 */ /* 0x100fe200078e0a0c */
[----:B------:R-:W-:Y:S01]  /*0bb0*/  LOP3.LUT R45, R10, 0x20, R13, 0xfe, !PT ;  /* 0x000000200a2d7812 */ /* 0x000fe200078efe0d */
[----:B------:R-:W-:Y:S01]  /*0bc0*/  IMAD.HI R18, R24, 0x2aaaaaab, RZ ;  /* 0x2aaaaaab18127827 */ /* 0x000fe200078e02ff */
[----:B------:R-:W-:Y:S02]  /*0bd0*/  LEA R63, R2, UR10, 0x1 ;  /* 0x0000000a023f7c11 */ /* 0x000fe4000f8e08ff */
[----:B------:R-:W-:Y:S01]  /*0be0*/  ISETP.GT.U32.AND P3, PT, R12, R27, PT ;  /* 0x0000001b0c00720c */ /* 0x000fe20003f64070 */
[--C-:B------:R-:W-:Y:S01]  /*0bf0*/  @!P5 IMAD.IADD R23, R23, 0x1, -R12.reuse ;  /* 0x000000011717d824 */ /* 0x100fe200078e0a0c */
[----:B------:R-:W-:Y:S01]  /*0c00*/  ISETP.GE.AND P5, PT, R29, RZ, PT ;  /* 0x000000ff1d00720c */ /* 0x000fe20003fa6270 */
[----:B------:R-:W-:Y:S01]  /*0c10*/  @!P0 IMAD.IADD R25, R25, 0x1, -R12 ;  /* 0x0000000119198824 */ /* 0x000fe200078e0a0c */
[----:B------:R-:W-:Y:S01]  /*0c20*/  ISETP.GE.AND P0, PT, R20, RZ, PT ;  /* 0x000000ff1400720c */ /* 0x000fe20003f06270 */
[----:B------:R-:W-:Y:S01]  /*0c30*/  IMAD.MOV R20, RZ, RZ, -R14 ;  /* 0x000000ffff147224 */ /* 0x000fe200078e0a0e */
[----:B------:R-:W-:Y:S01]  /*0c40*/  SHF.R.U32.HI R29, RZ, 0x1f, R16 ;  /* 0x0000001fff1d7819 */ /* 0x000fe20000011610 */
[----:B------:R-:W-:Y:S01]  /*0c50*/  IMAD.HI R22, R34, 0x2aaaaaab, RZ ;  /* 0x2aaaaaab22167827 */ /* 0x000fe200078e02ff */
[----:B------:R-:W-:-:S02]  /*0c60*/  SHF.R.U32.HI R31, RZ, 0x1f, R18 ;  /* 0x0000001fff1f7819 */ /* 0x000fc40000011612 */
[----:B------:R-:W-:Y:S01]  /*0c70*/  LEA.HI R16, R16, R29, RZ, 0x17 ;  /* 0x0000001d10107211 */ /* 0x000fe200078fb8ff */
[----:B------:R-:W-:Y:S01]  /*0c80*/  IMAD R29, R12, R20, R33 ;  /* 0x000000140c1d7224 */ /* 0x000fe200078e0221 */
[----:B------:R-:W-:Y:S01]  /*0c90*/  LEA.HI R31, R18, R31, RZ, 0x17 ;  /* 0x0000001f121f7211 */ /* 0x000fe200078fb8ff */
[----:B------:R-:W-:Y:S01]  /*0ca0*/  @!P3 IMAD.IADD R27, R27, 0x1, -R12 ;  /* 0x000000011b1bb824 */ /* 0x000fe200078e0a0c */
[----:B------:R-:W-:Y:S01]  /*0cb0*/  SHF.R.U32.HI R41, RZ, 0x1f, R22 ;  /* 0x0000001fff297819 */ /* 0x000fe20000011616 */
[----:B------:R-:W-:Y:S01]  /*0cc0*/  IMAD.HI R18, R28, 0x2aaaaaab, RZ ;  /* 0x2aaaaaab1c127827 */ /* 0x000fe200078e02ff */
[----:B------:R-:W-:Y:S02]  /*0cd0*/  ISETP.GT.U32.AND P3, PT, R12, R29, PT ;  /* 0x0000001d0c00720c */ /* 0x000fe40003f64070 */
[----:B------:R-:W-:Y:S01]  /*0ce0*/  LEA.HI R41, R22, R41, RZ, 0x17 ;  /* 0x0000002916297211 */ /* 0x000fe200078fb8ff */
[----:B------:R-:W-:Y:S01]  /*0cf0*/  IMAD.HI R14, R26, 0x2aaaaaab, RZ ;  /* 0x2aaaaaab1a0e7827 */ /* 0x000fe200078e02ff */
[----:B------:R-:W-:-:S02]  /*0d00*/  SHF.R.U32.HI R35, RZ, 0x1f, R18 ;  /* 0x0000001fff237819 */ /* 0x000fc40000011612 */
[----:B------:R-:W-:Y:S01]  /*0d10*/  LEA R65, R3, UR10, 0x1 ;  /* 0x0000000a03417c11 */ /* 0x000fe2000f8e08ff */
[----:B------:R-:W-:Y:S01]  /*0d20*/  IMAD.HI R20, R32, 0x2aaaaaab, RZ ;  /* 0x2aaaaaab20147827 */ /* 0x000fe200078e02ff */
[----:B------:R-:W-:Y:S02]  /*0d30*/  LEA.HI R35, R18, R35, RZ, 0x17 ;  /* 0x0000002312237211 */ /* 0x000fe400078fb8ff */
[----:B------:R-:W-:Y:S01]  /*0d40*/  SHF.R.U32.HI R33, RZ, 0x1f, R14 ;  /* 0x0000001fff217819 */ /* 0x000fe2000001160e */
[----:B------:R-:W-:Y:S01]  /*0d50*/  IMAD.HI R18, R30, 0x2aaaaaab, RZ ;  /* 0x2aaaaaab1e127827 */ /* 0x000fe200078e02ff */
[----:B------:R-:W-:Y:S02]  /*0d60*/  SHF.R.U32.HI R39, RZ, 0x1f, R20 ;  /* 0x0000001fff277819 */ /* 0x000fe40000011614 */
[----:B------:R-:W-:Y:S01]  /*0d70*/  LEA.HI R33, R14, R33, RZ, 0x17 ;  /* 0x000000210e217211 */ /* 0x000fe200078fb8ff */
[----:B------:R-:W-:Y:S01]  /*0d80*/  @!P3 IMAD.IADD R29, R29, 0x1, -R12 ;  /* 0x000000011d1db824 */ /* 0x000fe200078e0a0c */
[----:B------:R-:W-:Y:S01]  /*0d90*/  SHF.R.U32.HI R37, RZ, 0x1f, R18 ;  /* 0x0000001fff257819 */ /* 0x000fe20000011612 */
[----:B------:R-:W-:Y:S01]  /*0da0*/  IMAD.HI R13, R45, 0x2aaaaaab, RZ ;  /* 0x2aaaaaab2d0d7827 */ /* 0x000fe200078e02ff */
[----:B------:R-:W-:-:S02]  /*0db0*/  LEA.HI R39, R20, R39, RZ, 0x17 ;  /* 0x0000002714277211 */ /* 0x000fc400078fb8ff */
[----:B------:R-:W-:Y:S01]  /*0dc0*/  ISETP.GT.U32.AND P3, PT, R12, R29, PT ;  /* 0x0000001d0c00720c */ /* 0x000fe20003f64070 */
[----:B------:R-:W-:Y:S01]  /*0dd0*/  @!P1 IMAD.MOV R15, RZ, RZ, -R15 ;  /* 0x000000ffff0f9224 */ /* 0x000fe200078e0a0f */
[----:B------:R-:W-:Y:S01]  /*0de0*/  LEA.HI R37, R18, R37, RZ, 0x17 ;  /* 0x0000002512257211 */ /* 0x000fe200078fb8ff */
[----:B------:R-:W-:Y:S01]  /*0df0*/  IMAD R18, R41, -0xc00, R34 ;  /* 0xfffff40029127824 */ /* 0x000fe200078e0222 */
[----:B------:R-:W-:Y:S01]  /*0e00*/  SHF.R.U32.HI R14, RZ, 0x1f, R13 ;  /* 0x0000001fff0e7819 */ /* 0x000fe2000001160d */
[----:B------:R-:W1:Y:S01]  /*0e10*/  LDC.64 R40, c[0x0][0x210] ;  /* 0x00008400ff287b82 */ /* 0x000e620000000a00 */
[----:B------:R-:W-:Y:S01]  /*0e20*/  IMAD R39, R39, -0xc00, R32 ;  /* 0xfffff40027277824 */ /* 0x000fe200078e0220 */
[----:B------:R-:W-:Y:S01]  /*0e30*/  LOP3.LUT R20, R82, 0x78, RZ, 0xc0, !PT ;  /* 0x0000007852147812 */ /* 0x000fe200078ec0ff */
[----:B------:R-:W-:Y:S01]  /*0e40*/  @!P2 IMAD.MOV R17, RZ, RZ, -R17 ;  /* 0x000000ffff11a224 */ /* 0x000fe200078e0a11 */
[----:B------:R-:W-:Y:S01]  /*0e50*/  LEA.HI R14, R13, R14, RZ, 0x17 ;  /* 0x0000000e0d0e7211 */ /* 0x000fe200078fb8ff */
[----:B------:R-:W-:Y:S01]  /*0e60*/  IMAD R13, R33, -0xc00, R26 ;  /* 0xfffff400210d7824 */ /* 0x000fe200078e021a */
[----:B------:R-:W-:Y:S01]  /*0e70*/  LEA R67, R4, UR10, 0x1 ;  /* 0x0000000a04437c11 */ /* 0x000fe2000f8e08ff */
[----:B------:R-:W-:Y:S01]  /*0e80*/  @!P5 IMAD.MOV R27, RZ, RZ, -R27 ;  /* 0x000000ffff1bd224 */ /* 0x000fe200078e0a1b */
[----:B------:R-:W2:Y:S01]  /*0e90*/  LDC.64 R32, c[0x0][0x218] ;  /* 0x00008600ff207b82 */ /* 0x000ea20000000a00 */
[----:B------:R-:W-:Y:S01]  /*0ea0*/  @!P3 IMAD.IADD R29, R29, 0x1, -R12 ;  /* 0x000000011d1db824 */ /* 0x000fe200078e0a0c */
[----:B------:R-:W-:Y:S01]  /*0eb0*/  ISETP.NE.AND P3, PT, R0, RZ, PT ;  /* 0x000000ff0000720c */ /* 0x000fe20003f65270 */
[----:B------:R-:W-:Y:S01]  /*0ec0*/  IMAD R16, R16, -0xc00, R43 ;  /* 0xfffff40010107824 */ /* 0x000fe200078e022b */
[----:B------:R-:W-:Y:S01]  /*0ed0*/  LOP3.LUT R12, RZ, R0, RZ, 0x33, !PT ;  /* 0x00000000ff0c7212 */ /* 0x000fe200078e33ff */
[----:B------:R-:W-:Y:S01]  /*0ee0*/  @!P6 IMAD.MOV R23, RZ, RZ, -R23 ;  /* 0x000000ffff17e224 */ /* 0x000fe200078e0a17 */
[----:B------:R-:W-:Y:S01]  /*0ef0*/  LEA R83, R5, UR10, 0x1 ;  /* 0x0000000a05537c11 */ /* 0x000fe2000f8e08ff */
[----:B------:R-:W-:Y:S01]  /*0f00*/  @!P4 IMAD.MOV R25, RZ, RZ, -R25 ;  /* 0x000000ffff19c224 */ /* 0x000fe200078e0a19 */
[C---:B------:R-:W-:Y:S01]  /*0f10*/  SEL R43, R12.reuse, R19, !P3 ;  /* 0x000000130c2b7207 */ /* 0x040fe20005800000 */
[----:B------:R-:W-:Y:S01]  /*0f20*/  @!P0 IMAD.MOV R29, RZ, RZ, -R29 ;  /* 0x000000ffff1d8224 */ /* 0x000fe200078e0a1d */
[----:B------:R-:W-:Y:S01]  /*0f30*/  SEL R53, R12, R21, !P3 ;  /* 0x000000150c357207 */ /* 0x000fe20005800000 */
[----:B------:R-:W-:Y:S01]  /*0f40*/  IMAD R14, R14, -0xc00, R45 ;  /* 0xfffff4000e0e7824 */ /* 0x000fe200078e022d */
[C---:B------:R-:W-:Y:S01]  /*0f50*/  SEL R51, R12.reuse, R15, !P3 ;  /* 0x0000000f0c337207 */ /* 0x040fe20005800000 */
[----:B------:R-:W-:Y:S01]  /*0f60*/  IMAD R31, R31, -0xc00, R24 ;  /* 0xfffff4001f1f7824 */ /* 0x000fe200078e0218 */
[C---:B------:R-:W-:Y:S01]  /*0f70*/  SEL R49, R12.reuse, R17, !P3 ;  /* 0x000000110c317207 */ /* 0x040fe20005800000 */
[--C-:B------:R-:W-:Y:S01]  /*0f80*/  IMAD R53, R53, 0xc00, R20.reuse ;  /* 0x00000c0035357824 */ /* 0x100fe200078e0214 */
[C---:B------:R-:W-:Y:S01]  /*0f90*/  SEL R55, R12.reuse, R27, !P3 ;  /* 0x0000001b0c377207 */ /* 0x040fe20005800000 */
[--C-:B------:R-:W-:Y:S01]  /*0fa0*/  IMAD R51, R51, 0xc00, R20.reuse ;  /* 0x00000c0033337824 */ /* 0x100fe200078e0214 */
[C---:B------:R-:W-:Y:S01]  /*0fb0*/  SEL R47, R12.reuse, R23, !P3 ;  /* 0x000000170c2f7207 */ /* 0x040fe20005800000 */
[--C-:B------:R-:W-:Y:S01]  /*0fc0*/  IMAD R23, R43, 0xc00, R20.reuse ;  /* 0x00000c002b177824 */ /* 0x100fe200078e0214 */
[C---:B------:R-:W-:Y:S01]  /*0fd0*/  SEL R45, R12.reuse, R25, !P3 ;  /* 0x000000190c2d7207 */ /* 0x040fe20005800000 */
[--C-:B------:R-:W-:Y:S01]  /*0fe0*/  IMAD R49, R49, 0xc00, R20.reuse ;  /* 0x00000c0031317824 */ /* 0x100fe200078e0214 */
[----:B------:R-:W-:Y:S01]  /*0ff0*/  SEL R12, R12, R29, !P3 ;  /* 0x0000001d0c0c7207 */ /* 0x000fe20005800000 */
[--C-:B------:R-:W-:Y:S01]  /*1000*/  IMAD R43, R55, 0xc00, R20.reuse ;  /* 0x00000c00372b7824 */ /* 0x100fe200078e0214 */
[----:B------:R-:W-:Y:S01]  /*1010*/  LEA R55, R8, UR10, 0x1 ;  /* 0x0000000a08377c11 */ /* 0x000fe2000f8e08ff */
[----:B------:R-:W-:Y:S01]  /*1020*/  IMAD R47, R47, 0xc00, R20 ;  /* 0x00000c002f2f7824 */ /* 0x000fe200078e0214 */
[----:B------:R-:W-:Y:S01]  /*1030*/  LEA R85, R6, UR10, 0x1 ;  /* 0x0000000a06557c11 */ /* 0x000fe2000f8e08ff */
[----:B-1----:R-:W-:Y:S01]  /*1040*/  IMAD.WIDE R22, R23, 0x2, R40 ;  /* 0x0000000217167825 */ /* 0x002fe200078e0228 */
[----:B------:R-:W-:-:S02]  /*1050*/  LEA R87, R7, UR10, 0x1 ;  /* 0x0000000a07577c11 */ /* 0x000fc4000f8e08ff */
[----:B------:R-:W-:Y:S01]  /*1060*/  LEA R89, R9, UR10, 0x1 ;  /* 0x0000000a09597c11 */ /* 0x000fe2000f8e08ff */
[----:B------:R-:W-:Y:S01]  /*1070*/  IMAD R45, R45, 0xc00, R20 ;  /* 0x00000c002d2d7824 */ /* 0x000fe200078e0214 */
[----:B------:R-:W-:Y:S01]  /*1080*/  @!PT LDS RZ, [RZ] ;  /* 0x00000000fffff984 */ /* 0x000fe20000000800 */
[----:B------:R-:W-:Y:S01]  /*1090*/  @!PT LDS RZ, [RZ] ;  /* 0x00000000fffff984 */ /* 0x000fe20000000800 */
[----:B------:R-:W-:Y:S01]  /*10a0*/  @!PT LDS RZ, [RZ] ;  /* 0x00000000fffff984 */ /* 0x000fe20000000800 */
[----:B------:R-:W-:Y:S01]  /*10b0*/  LDGSTS.E.BYPASS.128 [R55], desc[UR14][R22.64] ;  /* 0x0000000016377fae */ /* 0x000fe2000b901c4e */
[----:B------:R-:W-:Y:S01]  /*10c0*/  IMAD.WIDE R52, R53, 0x2, R40 ;  /* 0x0000000235347825 */ /* 0x000fe200078e0228 */
[----:B------:R-:W-:-:S03]  /*10d0*/  LOP3.LUT R82, R82, 0x38, RZ, 0xc0, !PT ;  /* 0x0000003852527812 */ /* 0x000fc600078ec0ff */
[----:B------:R-:W-:Y:S01]  /*10e0*/  IMAD R17, R13, 0xc00, R20 ;  /* 0x00000c000d117824 */ /* 0x000fe200078e0214 */
[----:B------:R-:W-:Y:S01]  /*10f0*/  LDGSTS.E.BYPASS.128 [R63], desc[UR14][R52.64] ;  /* 0x00000000343f7fae */ /* 0x000fe2000b901c4e */
[----:B------:R-:W-:-:S04]  /*1100*/  IMAD.WIDE R50, R51, 0x2, R40 ;  /* 0x0000000233327825 */ /* 0x000fc800078e0228 */
[----:B------:R-:W-:Y:S01]  /*1110*/  IMAD R13, R12, 0xc00, R20 ;  /* 0x00000c000c0d7824 */ /* 0x000fe200078e0214 */
[----:B------:R-:W-:Y:S01]  /*1120*/  LDGSTS.E.BYPASS.128 [R65], desc[UR14][R50.64] ;  /* 0x0000000032417fae */ /* 0x000fe2000b901c4e */
[----:B------:R-:W-:Y:S01]  /*1130*/  IMAD.WIDE R48, R49, 0x2, R40 ;  /* 0x0000000231307825 */ /* 0x000fe200078e0228 */
[----:B------:R-:W-:-:S03]  /*1140*/  IADD3 R12, P0, R22, 0x400, RZ ;  /* 0x00000400160c7810 */ /* 0x000fc60007f1e0ff */
[----:B------:R-:W-:Y:S01]  /*1150*/  IMAD R35, R35, -0xc00, R28 ;  /* 0xfffff40023237824 */ /* 0x000fe200078e021c */
[----:B------:R-:W-:Y:S01]  /*1160*/  LDGSTS.E.BYPASS.128 [R67], desc[UR14][R48.64] ;  /* 0x0000000030437fae */ /* 0x000fe2000b901c4e */
[----:B------:R-:W-:-:S04]  /*1170*/  IMAD.WIDE R46, R47, 0x2, R40 ;  /* 0x000000022f2e7825 */ /* 0x000fc800078e0228 */
[----:B------:R-:W-:Y:S01]  /*1180*/  IMAD R37, R37, -0xc00, R30 ;  /* 0xfffff40025257824 */ /* 0x000fe200078e021e */
[----:B------:R-:W-:Y:S01]  /*1190*/  LDGSTS.E.BYPASS.128 [R83], desc[UR14][R46.64] ;  /* 0x000000002e537fae */ /* 0x000fe2000b901c4e */
[----:B------:R-:W-:Y:S02]  /*11a0*/  IMAD R15, R16, 0xc00, R20 ;  /* 0x00000c00100f7824 */ /* 0x000fe400078e0214 */
[----:B------:R-:W-:-:S04]  /*11b0*/  IMAD.WIDE R44, R45, 0x2, R40 ;  /* 0x000000022d2c7825 */ /* 0x000fc800078e0228 */
[----:B------:R-:W-:Y:S01]  /*11c0*/  IMAD R31, R31, 0xc00, R20 ;  /* 0x00000c001f1f7824 */ /* 0x000fe200078e0214 */
[----:B------:R-:W-:Y:S01]  /*11d0*/  LDGSTS.E.BYPASS.128 [R85], desc[UR14][R44.64] ;  /* 0x000000002c557fae */ /* 0x000fe2000b901c4e */
[----:B------:R-:W-:-:S04]  /*11e0*/  IMAD.WIDE R42, R43, 0x2, R40 ;  /* 0x000000022b2a7825 */ /* 0x000fc800078e0228 */
[----:B------:R-:W-:Y:S01]  /*11f0*/  IMAD.WIDE R40, R13, 0x2, R40 ;  /* 0x000000020d287825 */ /* 0x000fe200078e0228 */
[----:B------:R-:W-:Y:S01]  /*1200*/  LDGSTS.E.BYPASS.128 [R87], desc[UR14][R42.64] ;  /* 0x000000002a577fae */ /* 0x000fe2000b901c4e */
[----:B------:R-:W-:Y:S02]  /*1210*/  IADD3 R13, P1, R52, 0x400, RZ ;  /* 0x00000400340d7810 */ /* 0x000fe40007f3e0ff */
[--C-:B------:R-:W-:Y:S01]  /*1220*/  IMAD R27, R35, 0xc00, R20.reuse ;  /* 0x00000c00231b7824 */ /* 0x100fe200078e0214 */
[----:B------:R-:W-:Y:S01]  /*1230*/  LDGSTS.E.BYPASS.128 [R89], desc[UR14][R40.64] ;  /* 0x0000000028597fae */ /* 0x000fe2000b901c4e */
[--C-:B------:R-:W-:Y:S02]  /*1240*/  IMAD R19, R39, 0xc00, R20.reuse ;  /* 0x00000c0027137824 */ /* 0x100fe400078e0214 */
[--C-:B------:R-:W-:Y:S01]  /*1250*/  IMAD R25, R14, 0xc00, R20.reuse ;  /* 0x00000c000e197824 */ /* 0x100fe200078e0214 */
[----:B------:R-:W0:Y:S01]  /*1260*/  LDGDEPBAR ;  /* 0x00000000000079af */ /* 0x000e220000000000 */
[----:B------:R-:W-:-:S02]  /*1270*/  IMAD R29, R37, 0xc00, R20 ;  /* 0x00000c00251d7824 */ /* 0x000fc400078e0214 */
[----:B--2---:R-:W-:-:S04]  /*1280*/  IMAD.WIDE R38, R15, 0x2, R32 ;  /* 0x000000020f267825 */ /* 0x004fc800078e0220 */
[--C-:B------:R-:W-:Y:S01]  /*1290*/  IMAD.WIDE R36, R31, 0x2, R32.reuse ;  /* 0x000000021f247825 */ /* 0x100fe200078e0220 */
[----:B------:R-:W-:Y:S03]  /*12a0*/  LDGSTS.E.BYPASS.128 [R55+0x14000], desc[UR14][R38.64] ;  /* 0x1400000026377fae */ /* 0x000fe6000b901c4e */
[----:B------:R-:W-:Y:S01]  /*12b0*/  IMAD.WIDE R34, R17, 0x2, R32 ;  /* 0x0000000211227825 */ /* 0x000fe200078e0220 */
[----:B------:R-:W-:Y:S03]  /*12c0*/  LDGSTS.E.BYPASS.128 [R63+0x14000], desc[UR14][R36.64] ;  /* 0x14000000243f7fae */ /* 0x000fe6000b901c4e */
[----:B------:R-:W-:Y:S01]  /*12d0*/  IMAD R21, R18, 0xc00, R20 ;  /* 0x00000c0012157824 */ /* 0x000fe200078e0214 */
[----:B------:R-:W-:Y:S01]  /*12e0*/  LDGSTS.E.BYPASS.128 [R65+0x14000], desc[UR14][R34.64] ;  /* 0x1400000022417fae */ /* 0x000fe2000b901c4e */
[----:B------:R-:W-:-:S04]  /*12f0*/  IMAD.WIDE R26, R27, 0x2, R32 ;  /* 0x000000021b1a7825 */ /* 0x000fc800078e0220 */
[--C-:B------:R-:W-:Y:S01]  /*1300*/  IMAD.WIDE R24, R25, 0x2, R32.reuse ;  /* 0x0000000219187825 */ /* 0x100fe200078e0220 */
[----:B------:R-:W-:Y:S03]  /*1310*/  LDGSTS.E.BYPASS.128 [R67+0x14000], desc[UR14][R26.64] ;  /* 0x140000001a437fae */ /* 0x000fe6000b901c4e */
[--C-:B------:R-:W-:Y:S01]  /*1320*/  IMAD.WIDE R28, R29, 0x2, R32.reuse ;  /* 0x000000021d1c7825 */ /* 0x100fe200078e0220 */
[----:B------:R-:W-:Y:S03]  /*1330*/  LDGSTS.E.BYPASS.128 [R83+0x14000], desc[UR14][R24.64] ;  /* 0x1400000018537fae */ /* 0x000fe6000b901c4e */
[----:B------:R-:W-:Y:S01]  /*1340*/  IMAD.WIDE R30, R19, 0x2, R32 ;  /* 0x00000002131e7825 */ /* 0x000fe200078e0220 */
[----:B------:R-:W-:Y:S01]  /*1350*/  LDGSTS.E.BYPASS.128 [R85+0x14000], desc[UR14][R28.64] ;  /* 0x140000001c557fae */ /* 0x000fe2000b901c4e */
[----:B------:R-:W-:-:S02]  /*1360*/  IADD3 R75, P2, R28, 0x400, RZ ;  /* 0x000004001c4b7810 */ /* 0x000fc40007f5e0ff */
[----:B------:R-:W-:Y:S01]  /*1370*/  IMAD.WIDE R32, R21, 0x2, R32 ;  /* 0x0000000215207825 */ /* 0x000fe200078e0220 */
[----:B------:R-:W-:Y:S03]  /*1380*/  LDGSTS.E.BYPASS.128 [R87+0x14000], desc[UR14][R30.64] ;  /* 0x140000001e577fae */ /* 0x000fe6000b901c4e */
[----:B------:R-:W-:Y:S01]  /*1390*/  IMAD.X R14, RZ, RZ, R23, P0 ;  /* 0x000000ffff0e7224 */ /* 0x000fe200000e0617 */
[----:B------:R-:W-:Y:S01]  /*13a0*/  LDGSTS.E.BYPASS.128 [R89+0x14000], desc[UR14][R32.64] ;  /* 0x1400000020597fae */ /* 0x000fe2000b901c4e */
[----:B------:R-:W-:Y:S01]  /*13b0*/  IADD3 R15, P0, R50, 0x400, RZ ;  /* 0x00000400320f7810 */ /* 0x000fe20007f1e0ff */
[----:B------:R-:W-:Y:S01]  /*13c0*/  IMAD.X R16, RZ, RZ, R53, P1 ;  /* 0x000000ffff107224 */ /* 0x000fe200008e0635 */
[----:B------:R-:W-:Y:S01]  /*13d0*/  IADD3 R17, P1, R48, 0x400, RZ ;  /* 0x0000040030117810 */ /* 0x000fe20007f3e0ff */
[----:B------:R-:W0:Y:S01]  /*13e0*/  LDGDEPBAR ;  /* 0x00000000000079af */ /* 0x000e220000000000 */
[----:B------:R-:W-:-:S02]  /*13f0*/  IMAD.X R79, RZ, RZ, R29, P2 ;  /* 0x000000ffff4f7224 */ /* 0x000fc400010e061d */
[----:B------:R-:W-:Y:S01]  /*1400*/  IMAD.X R18, RZ, RZ, R51, P0 ;  /* 0x000000ffff127224 */ /* 0x000fe200000e0633 */
[----:B------:R-:W-:Y:S01]  /*1410*/  BAR.SYNC.DEFER_BLOCKING 0x0 ;  /* 0x0000000000007b1d */ /* 0x000fe20000010000 */
[----:B------:R-:W-:Y:S01]  /*1420*/  IADD3 R19, P0, R46, 0x400, RZ ;  /* 0x000004002e137810 */ /* 0x000fe20007f1e0ff */
[----:B------:R-:W-:Y:S01]  /*1430*/  IMAD.X R20, RZ, RZ, R49, P1 ;  /* 0x000000ffff147224 */ /* 0x000fe200008e0631 */
[----:B------:R-:W-:-:S05]  /*1440*/  IADD3 R21, P1, R44, 0x400, RZ ;  /* 0x000004002c157810 */ /* 0x000fca0007f3e0ff */
[----:B------:R-:W-:Y:S01]  /*1450*/  IMAD.X R56, RZ, RZ, R45, P1 ;  /* 0x000000ffff387224 */ /* 0x000fe200008e062d */
[----:B------:R-:W-:-:S05]  /*1460*/  IADD3 R57, P1, R40, 0x400, RZ ;  /* 0x0000040028397810 */ /* 0x000fca0007f3e0ff */
[----:B------:R-:W-:Y:S01]  /*1470*/  IMAD.X R60, RZ, RZ, R41, P1 ;  /* 0x000000ffff3c7224 */ /* 0x000fe200008e0629 */
[----:B------:R-:W-:-:S05]  /*1480*/  IADD3 R61, P1, R36, 0x400, RZ ;  /* 0x00000400243d7810 */ /* 0x000fca0007f3e0ff */
[----:B------:R-:W-:Y:S01]  /*1490*/  IMAD.X R70, RZ, RZ, R37, P1 ;  /* 0x000000ffff467224 */ /* 0x000fe200008e0625 */
[----:B------:R-:W-:Y:S01]  /*14a0*/  IADD3 R71, P1, R26, 0x400, RZ ;  /* 0x000004001a477810 */ /* 0x000fe20007f3e0ff */
[----:B------:R-:W-:Y:S01]  /*14b0*/  @!PT LDS RZ, [RZ] ;  /* 0x00000000fffff984 */ /* 0x000fe20000000800 */
[----:B------:R-:W-:Y:S01]  /*14c0*/  @!PT LDS RZ, [RZ] ;  /* 0x00000000fffff984 */ /* 0x000fe20000000800 */
[----:B------:R-:W-:Y:S01]  /*14d0*/  @!PT LDS RZ, [RZ] ;  /* 0x00000000fffff984 */ /* 0x000fe20000000800 */
[----:B------:R-:W-:Y:S04]  /*14e0*/  LDGSTS.E.BYPASS.128 [R55+0x4000], desc[UR14][R22.64+0x100] ;  /* 0x0400010016377fae */ /* 0x000fe8000b901c4e */
[----:B------:R-:W-:Y:S01]  /*14f0*/  IMAD.X R74, RZ, RZ, R27, P1 ;  /* 0x000000ffff4a7224 */ /* 0x000fe200008e061b */
[----:B------:R-:W-:Y:S01]  /*1500*/  IADD3 R77, P1, R30, 0x400, RZ ;  /* 0x000004001e4d7810 */ /* 0x000fe20007f3e0ff */
[----:B------:R-:W-:Y:S04]  /*1510*/  LDGSTS.E.BYPASS.128 [R63+0x4000], desc[UR14][R52.64+0x100] ;  /* 0x04000100343f7fae */ /* 0x000fe8000b901c4e */
[----:B------:R-:W-:Y:S01]  /*1520*/  LDGSTS.E.BYPASS.128 [R65+0x4000], desc[UR14][R50.64+0x100] ;  /* 0x0400010032417fae */ /* 0x000fe2000b901c4e */
[----:B------:R-:W-:-:S03]  /*1530*/  IMAD.X R80, RZ, RZ, R31, P1 ;  /* 0x000000ffff507224 */ /* 0x000fc600008e061f */
[----:B------:R-:W-:Y:S04]  /*1540*/  LDGSTS.E.BYPASS.128 [R67+0x4000], desc[UR14][R48.64+0x100] ;  /* 0x0400010030437fae */ /* 0x000fe8000b901c4e */
[----:B------:R-:W-:Y:S04]  /*1550*/  LDGSTS.E.BYPASS.128 [R83+0x4000], desc[UR14][R46.64+0x100] ;  /* 0x040001002e537fae */ /* 0x000fe8000b901c4e */
[----:B------:R-:W-:Y:S04]  /*1560*/  LDGSTS.E.BYPASS.128 [R85+0x4000], desc[UR14][R44.64+0x100] ;  /* 0x040001002c557fae */ /* 0x000fe8000b901c4e */
[----:B------:R-:W-:Y:S04]  /*1570*/  LDGSTS.E.BYPASS.128 [R87+0x4000], desc[UR14][R42.64+0x100] ;  /* 0x040001002a577fae */ /* 0x000fe8000b901c4e */
[----:B------:R-:W-:Y:S04]  /*1580*/  LDGSTS.E.BYPASS.128 [R89+0x4000], desc[UR14][R40.64+0x100] ;  /* 0x0400010028597fae */ /* 0x000fe8000b901c4e */
[----:B------:R-:W0:Y:S04]  /*1590*/  LDGDEPBAR ;  /* 0x00000000000079af */ /* 0x000e280000000000 */
[----:B------:R-:W-:Y:S04]  /*15a0*/  LDGSTS.E.BYPASS.128 [R55+0x18000], desc[UR14][R38.64+0x100] ;  /* 0x1800010026377fae */ /* 0x000fe8000b901c4e */
[----:B------:R-:W-:Y:S04]  /*15b0*/  LDGSTS.E.BYPASS.128 [R63+0x18000], desc[UR14][R36.64+0x100] ;  /* 0x18000100243f7fae */ /* 0x000fe8000b901c4e */
[----:B------:R-:W-:Y:S04]  /*15c0*/  LDGSTS.E.BYPASS.128 [R65+0x18000], desc[UR14][R34.64+0x100] ;  /* 0x1800010022417fae */ /* 0x000fe8000b901c4e */
[----:B------:R-:W-:Y:S04]  /*15d0*/  LDGSTS.E.BYPASS.128 [R67+0x18000], desc[UR14][R26.64+0x100] ;  /* 0x180001001a437fae */ /* 0x000fe8000b901c4e */
[----:B------:R-:W-:Y:S04]  /*15e0*/  LDGSTS.E.BYPASS.128 [R83+0x18000], desc[UR14][R24.64+0x100] ;  /* 0x1800010018537fae */ /* 0x000fe8000b901c4e */
[----:B------:R-:W-:Y:S04]  /*15f0*/  LDGSTS.E.BYPASS.128 [R85+0x18000], desc[UR14][R28.64+0x100] ;  /* 0x180001001c557fae */ /* 0x000fe8000b901c4e */
[----:B------:R-:W-:Y:S04]  /*1600*/  LDGSTS.E.BYPASS.128 [R87+0x18000], desc[UR14][R30.64+0x100] ;  /* 0x180001001e577fae */ /* 0x000fe8000b901c4e */
[----:B------:R-:W-:Y:S04]  /*1610*/  LDGSTS.E.BYPASS.128 [R89+0x18000], desc[UR14][R32.64+0x100] ;  /* 0x1800010020597fae */ /* 0x000fe8000b901c4e */
[----:B------:R-:W0:Y:S01]  /*1620*/  LDGDEPBAR ;  /* 0x00000000000079af */ /* 0x000e220000000000 */
[----:B------:R-:W-:Y:S06]  /*1630*/  BAR.SYNC.DEFER_BLOCKING 0x0 ;  /* 0x0000000000007b1d */ /* 0x000fec0000010000 */
[----:B------:R-:W-:Y:S01]  /*1640*/  @!PT LDS RZ, [RZ] ;  /* 0x00000000fffff984 */ /* 0x000fe20000000800 */
[----:B------:R-:W-:Y:S01]  /*1650*/  @!PT LDS RZ, [RZ] ;  /* 0x00000000fffff984 */ /* 0x000fe20000000800 */
[----:B------:R-:W-:Y:S01]  /*1660*/  @!PT LDS RZ, [RZ] ;  /* 0x00000000fffff984 */ /* 0x000fe20000000800 */
        /* <DEDUP_REMOVED lines=22> */
[----:B------:R1:W-:Y:S04]  /*17d0*/  LDGSTS.E.BYPASS.128 [R55+0xc000], desc[UR14][R22.64+0x300] ;  /* 0x0c00030016377fae */ /* 0x0003e8000b901c4e */
[----:B------:R2:W-:Y:S04]  /*17e0*/  LDGSTS.E.BYPASS.128 [R63+0xc000], desc[UR14][R52.64+0x300] ;  /* 0x0c000300343f7fae */ /* 0x0005e8000b901c4e */
[----:B------:R3:W-:Y:S04]  /*17f0*/  LDGSTS.E.BYPASS.128 [R65+0xc000], desc[UR14][R50.64+0x300] ;  /* 0x0c00030032417fae */ /* 0x0007e8000b901c4e */
[----:B------:R4:W-:Y:S01]  /*1800*/  LDGSTS.E.BYPASS.128 [R67+0xc000], desc[UR14][R48.64+0x300] ;  /* 0x0c00030030437fae */ /* 0x0009e2000b901c4e */
[----:B-1----:R-:W-:Y:S01]  /*1810*/  IMAD.X R22, RZ, RZ, R47, P0 ;  /* 0x000000ffff167224 */ /* 0x002fe200000e062f */
[----:B------:R-:W-:-:S02]  /*1820*/  IADD3 R23, P0, R42, 0x400, RZ ;  /* 0x000004002a177810 */ /* 0x000fc40007f1e0ff */
[----:B------:R1:W-:Y:S01]  /*1830*/  LDGSTS.E.BYPASS.128 [R83+0xc000], desc[UR14][R46.64+0x300] ;  /* 0x0c0003002e537fae */ /* 0x0003e2000b901c4e */
[----:B--2---:R-:W-:Y:S02]  /*1840*/  CS2R R52, SRZ ;  /* 0x0000000000347805 */ /* 0x004fe4000001ff00 */
[----:B------:R-:W-:Y:S01]  /*1850*/  IMAD.X R58, RZ, RZ, R43, P0 ;  /* 0x000000ffff3a7224 */ /* 0x000fe200000e062b */
[----:B------:R2:W-:Y:S01]  /*1860*/  LDGSTS.E.BYPASS.128 [R85+0xc000], desc[UR14][R44.64+0x300] ;  /* 0x0c0003002c557fae */ /* 0x0005e2000b901c4e */
[----:B------:R-:W-:Y:S02]  /*1870*/  IADD3 R59, P0, R38, 0x400, RZ ;  /* 0x00000400263b7810 */ /* 0x000fe40007f1e0ff */
[----:B---3--:R-:W-:Y:S01]  /*1880*/  CS2R R50, SRZ ;  /* 0x0000000000327805 */ /* 0x008fe2000001ff00 */
[----:B------:R3:W-:Y:S01]  /*1890*/  LDGSTS.E.BYPASS.128 [R87+0xc000], desc[UR14][R42.64+0x300] ;  /* 0x0c0003002a577fae */ /* 0x0007e2000b901c4e */
[----:B----4-:R-:W-:Y:S01]  /*18a0*/  CS2R R48, SRZ ;  /* 0x0000000000307805 */ /* 0x010fe2000001ff00 */
[----:B------:R-:W-:Y:S01]  /*18b0*/  IMAD.X R68, RZ, RZ, R39, P0 ;  /* 0x000000ffff447224 */ /* 0x000fe200000e0627 */
[----:B------:R-:W-:Y:S01]  /*18c0*/  IADD3 R69, P0, R34, 0x400, RZ ;  /* 0x0000040022457810 */ /* 0x000fe20007f1e0ff */
[----:B------:R4:W-:Y:S01]  /*18d0*/  LDGSTS.E.BYPASS.128 [R89+0xc000], desc[UR14][R40.64+0x300] ;  /* 0x0c00030028597fae */ /* 0x0009e2000b901c4e */
[----:B-1----:R-:W-:-:S03]  /*18e0*/  CS2R R46, SRZ ;  /* 0x00000000002e7805 */ /* 0x002fc6000001ff00 */
[----:B------:R-:W0:Y:S01]  /*18f0*/  LDGDEPBAR ;  /* 0x00000000000079af */ /* 0x000e220000000000 */
[----:B------:R-:W-:Y:S01]  /*1900*/  IMAD.X R72, RZ, RZ, R35, P0 ;  /* 0x000000ffff487224 */ /* 0x000fe200000e0623 */
[----:B------:R-:W-:Y:S02]  /*1910*/  IADD3 R73, P0, R24, 0x400, RZ ;  /* 0x0000040018497810 */ /* 0x000fe40007f1e0ff */
[----:B--2---:R-:W-:Y:S01]  /*1920*/  CS2R R44, SRZ ;  /* 0x00000000002c7805 */ /* 0x004fe2000001ff00 */
[----:B------:R1:W-:Y:S01]  /*1930*/  LDGSTS.E.BYPASS.128 [R55+0x20000], desc[UR14][R38.64+0x300] ;  /* 0x2000030026377fae */ /* 0x0003e2000b901c4e */
[----:B---3--:R-:W-:Y:S01]  /*1940*/  CS2R R42, SRZ ;  /* 0x00000000002a7805 */ /* 0x008fe2000001ff00 */
[----:B------:R-:W-:Y:S02]  /*1950*/  IMAD.X R76, RZ, RZ, R25, P0 ;  /* 0x000000ffff4c7224 */ /* 0x000fe400000e0619 */
[----:B------:R2:W-:Y:S01]  /*1960*/  LDGSTS.E.BYPASS.128 [R63+0x20000], desc[UR14][R36.64+0x300] ;  /* 0x20000300243f7fae */ /* 0x0005e2000b901c4e */
[----:B------:R-:W-:-:S02]  /*1970*/  IADD3 R78, P0, R32, 0x400, RZ ;  /* 0x00000400204e7810 */ /* 0x000fc40007f1e0ff */
[----:B----4-:R-:W-:Y:S01]  /*1980*/  CS2R R40, SRZ ;  /* 0x0000000000287805 */ /* 0x010fe2000001ff00 */
[----:B------:R3:W-:Y:S02]  /*1990*/  LDGSTS.E.BYPASS.128 [R65+0x20000], desc[UR14][R34.64+0x300] ;  /* 0x2000030022417fae */ /* 0x0007e4000b901c4e */
[----:B------:R-:W-:Y:S02]  /*19a0*/  IMAD.X R81, RZ, RZ, R33, P0 ;  /* 0x000000ffff517224 */ /* 0x000fe400000e0621 */
[----:B------:R4:W-:Y:S01]  /*19b0*/  LDGSTS.E.BYPASS.128 [R67+0x20000], desc[UR14][R26.64+0x300] ;  /* 0x200003001a437fae */ /* 0x0009e2000b901c4e */
[----:B-1----:R-:W-:Y:S02]  /*19c0*/  CS2R R38, SRZ ;  /* 0x0000000000267805 */ /* 0x002fe4000001ff00 */
[----:B------:R-:W-:Y:S01]  /*19d0*/  CS2R R54, SRZ ;  /* 0x0000000000367805 */ /* 0x000fe2000001ff00 */
[----:B------:R1:W-:Y:S01]  /*19e0*/  LDGSTS.E.BYPASS.128 [R83+0x20000], desc[UR14][R24.64+0x300] ;  /* 0x2000030018537fae */ /* 0x0003e2000b901c4e */
[----:B--2---:R-:W-:-:S03]  /*19f0*/  CS2R R36, SRZ ;  /* 0x0000000000247805 */ /* 0x004fc6000001ff00 */
[----:B------:R2:W-:Y:S01]  /*1a00*/  LDGSTS.E.BYPASS.128 [R85+0x20000], desc[UR14][R28.64+0x300] ;  /* 0x200003001c557fae */ /* 0x0005e2000b901c4e */
[----:B---3--:R-:W-:-:S03]  /*1a10*/  CS2R R34, SRZ ;  /* 0x0000000000227805 */ /* 0x008fc6000001ff00 */
[----:B------:R3:W-:Y:S01]  /*1a20*/  LDGSTS.E.BYPASS.128 [R87+0x20000], desc[UR14][R30.64+0x300] ;  /* 0x200003001e577fae */ /* 0x0007e2000b901c4e */
[----:B----4-:R-:W-:-:S03]  /*1a30*/  CS2R R26, SRZ ;  /* 0x00000000001a7805 */ /* 0x010fc6000001ff00 */
[----:B------:R4:W-:Y:S01]  /*1a40*/  LDGSTS.E.BYPASS.128 [R89+0x20000], desc[UR14][R32.64+0x300] ;  /* 0x2000030020597fae */ /* 0x0009e2000b901c4e */
[----:B-1----:R-:W-:Y:S01]  /*1a50*/  IMAD.MOV.U32 R83, RZ, RZ, -0x80 ;  /* 0xffffff80ff537424 */ /* 0x002fe200078e00ff */
[----:B------:R-:W-:Y:S02]  /*1a60*/  CS2R R24, SRZ ;  /* 0x0000000000187805 */ /* 0x000fe4000001ff00 */
[----:B------:R-:W0:Y:S01]  /*1a70*/  LDGDEPBAR ;  /* 0x00000000000079af */ /* 0x000e220000000000 */
[--C-:B--2---:R-:W-:Y:S02]  /*1a80*/  SHF.R.U32.HI R85, RZ, 0x5, R86.reuse ;  /* 0x00000005ff557819 */ /* 0x104fe40000011656 */
[----:B------:R-:W-:Y:S02]  /*1a90*/  CS2R R28, SRZ ;  /* 0x00000000001c7805 */ /* 0x000fe4000001ff00 */
[----:B------:R-:W-:Y:S02]  /*1aa0*/  SHF.R.U32.HI R86, RZ, 0x3, R86 ;  /* 0x00000003ff567819 */ /* 0x000fe40000011656 */
[----:B---3--:R-:W-:-:S02]  /*1ab0*/  CS2R R30, SRZ ;  /* 0x00000000001e7805 */ /* 0x008fc4000001ff00 */
[----:B------:R-:W-:Y:S02]  /*1ac0*/  LOP3.LUT R85, R85, 0x7fffffc, RZ, 0xc0, !PT ;  /* 0x07fffffc55557812 */ /* 0x000fe400078ec0ff */
[----:B----4-:R-:W-:-:S07]  /*1ad0*/  CS2R R32, SRZ ;  /* 0x0000000000207805 */ /* 0x010fce000001ff00 */
.L_x_0:
[----:B------:R-:W1:Y:S01]  /*1ae0*/  SHFL.IDX PT, R62, R85, RZ, 0x1f ;  /* 0x00001fff553e7589 */ /* 0x000e6200000e0000 */
[----:B------:R-:W-:Y:S01]  /*1af0*/  UIADD3 UR12, UR12, 0x1, URZ ;  /* 0x000000010c0c7890 */ /* 0x000fe2000fffe03f */
[----:B------:R-:W-:-:S04]  /*1b00*/  DEPBAR.LE SB0, 0x6 ;  /* 0x000081800000791a */ /* 0x000fc80000000000 */
[----:B------:R-:W-:Y:S01]  /*1b10*/  UISETP.GE.AND UP0, UPT, UR12, 0x5, UPT ;  /* 0x000000050c00788c */ /* 0x000fe2000bf06270 */
[----:B------:R-:W-:Y:S01]  /*1b20*/  BAR.SYNC.DEFER_BLOCKING 0x0 ;  /* 0x0000000000007b1d */ /* 0x000fe20000010000 */
[----:B------:R-:W-:Y:S01]  /*1b30*/  UIADD3 UR11, UR11, 0x1, URZ ;  /* 0x000000010b0b7890 */ /* 0x000fe2000fffe03f */
[----:B------:R-:W-:Y:S01]  /*1b40*/  IADD3 R92, P1, R12, UR4, RZ ;  /* 0x000000040c5c7c10 */ /* 0x000fe2000ff3e0ff */
[----:B------:R-:W-:Y:S01]  /*1b50*/  USEL UR12, UR12, URZ, !UP0 ;  /* 0x0000003f0c0c7287 */ /* 0x000fe2000c000000 */
[----:B------:R-:W-:Y:S02]  /*1b60*/  VIADD R83, R83, 0x80 ;  /* 0x0000008053537836 */ /* 0x000fe40000000000 */
[----:B------:R-:W-:Y:S01]  /*1b70*/  UMOV UR19, 0x40000040 ;  /* 0x4000004000137882 */ /* 0x000fe20000000000 */
[----:B------:R-:W-:Y:S02]  /*1b80*/  IADD3.X R93, R14, UR5, RZ, P1, !PT ;  /* 0x000000050e5d7c10 */ /* 0x000fe40008ffe4ff */
[----:B------:R-:W-:-:S02]  /*1b90*/  IADD3 R64, P1, R13, UR4, RZ ;  /* 0x000000040d407c10 */ /* 0x000fc4000ff3e0ff */
[----:B------:R-:W-:Y:S02]  /*1ba0*/  ISETP.GE.U32.AND P0, PT, R83, 0xa00, PT ;  /* 0x00000a005300780c */ /* 0x000fe40003f06070 */
[----:B------:R-:W-:Y:S02]  /*1bb0*/  IADD3.X R65, R16, UR5, RZ, P1, !PT ;  /* 0x0000000510417c10 */ /* 0x000fe40008ffe4ff */
[----:B------:R-:W-:Y:S02]  /*1bc0*/  IADD3 R90, P1, R15, UR4, RZ ;  /* 0x000000040f5a7c10 */ /* 0x000fe4000ff3e0ff */
[----:B-1----:R-:W-:Y:S02]  /*1bd0*/  R2UR UR6, R62 ;  /* 0x000000003e0672ca */ /* 0x002fe400000e0000 */
[----:B------:R-:W-:Y:S02]  /*1be0*/  IADD3.X R91, R18, UR5, RZ, P1, !PT ;  /* 0x00000005125b7c10 */ /* 0x000fe40008ffe4ff */
[----:B------:R-:W-:Y:S01]  /*1bf0*/  IADD3 R62, P1, R17, UR4, RZ ;  /* 0x00000004113e7c10 */ /* 0x000fe2000ff3e0ff */
[----:B------:R-:W-:-:S03]  /*1c00*/  WARPGROUP.ARRIVE ;  /* 0x00000000000079c5 */ /* 0x000fc60000000000 */
[----:B------:R-:W-:-:S05]  /*1c10*/  IADD3.X R63, R20, UR5, RZ, P1, !PT ;  /* 0x00000005143f7c10 */ /* 0x000fca0008ffe4ff */
[----:B------:R-:W-:Y:S02]  /*1c20*/  USHF.L.U32 UR7, UR6, 0x7, URZ ;  /* 0x0000000706077899 */ /* 0x000fe4000800063f */
[----:B------:R-:W-:Y:S02]  /*1c30*/  ULEA UR6, UR12, UR10, 0xe ;  /* 0x0000000a0c067291 */ /* 0x000fe4000f8e703f */
[----:B------:R-:W-:Y:S02]  /*1c40*/  ULOP3.LUT UR7, UR7, 0x180, URZ, 0xc0, !UPT ;  /* 0x0000018007077892 */ /* 0x000fe4000f8ec03f */
[----:B------:R-:W-:Y:S02]  /*1c50*/  USHF.R.U32.HI UR8, URZ, 0x4, UR6 ;  /* 0x000000043f087899 */ /* 0x000fe40008011606 */
[----:B------:R-:W-:Y:S02]  /*1c60*/  UIADD3 UR6, UR6, 0x14000, URZ ;  /* 0x0001400006067890 */ /* 0x000fe4000fffe03f */
[----:B------:R-:W-:-:S02]  /*1c70*/  ULOP3.LUT UR8, UR8, 0x3fff, URZ, 0xc0, !UPT ;  /* 0x00003fff08087892 */ /* 0x000fc4000f8ec03f */
[----:B------:R-:W-:Y:S02]  /*1c80*/  USHF.R.U32.HI UR6, URZ, 0x4, UR6 ;  /* 0x000000043f067899 */ /* 0x000fe40008011606 */
[----:B------:R-:W-:Y:S02]  /*1c90*/  UIADD3 UR8, UP0, UR7, UR8, URZ ;  /* 0x0000000807087290 */ /* 0x000fe4000ff1e03f */
[----:B------:R-:W-:Y:S02]  /*1ca0*/  ULOP3.LUT UR6, UR6, 0x3fff, URZ, 0xc0, !UPT ;  /* 0x00003fff06067892 */ /* 0x000fe4000f8ec03f */
[----:B------:R-:W-:Y:S02]  /*1cb0*/  UIADD3.X UR9, URZ, URZ, URZ, UP0, !UPT ;  /* 0x0000003f3f097290 */ /* 0x000fe400087fe43f */
[----:B------:R-:W-:Y:S02]  /*1cc0*/  ULOP3.LUT UR18, UR6, 0x2000000, URZ, 0xfc, !UPT ;  /* 0x0200000006127892 */ /* 0x000fe4000f8efc3f */
[----:B------:R-:W-:-:S02]  /*1cd0*/  ULOP3.LUT UR16, UR8, 0x2000000, URZ, 0xfc, !UPT ;  /* 0x0200000008107892 */ /* 0x000fc4000f8efc3f */
[----:B------:R-:W-:Y:S01]  /*1ce0*/  ULOP3.LUT UR17, UR9, 0x40000040, URZ, 0xfc, !UPT ;  /* 0x4000004009117892 */ /* 0x000fe2000f8efc3f */
[----:B------:R-:W-:Y:S01]  /*1cf0*/  UMOV UR7, URZ ;  /* 0x0000003f00077c82 */ /* 0x000fe20008000000 */
[----:B------:R-:W-:-:S04]  /*1d00*/  UISETP.GE.AND UP0, UPT, UR11, 0x5, UPT ;  /* 0x000000050b00788c */ /* 0x000fc8000bf06270 */
[----:B------:R-:W-:-:S03]  /*1d10*/  USEL UR11, UR11, URZ, !UP0 ;  /* 0x0000003f0b0b7287 */ /* 0x000fc6000c000000 */
[----:B------:R-:W-:Y:S01]  /*1d20*/  HGMMA.64x64x16.F32.BF16 R24, gdesc[UR16], R24 ;  /* 0x00e00000101879f0 */ /* 0x000fe20008701818 */
[----:B------:R-:W-:Y:S01]  /*1d30*/  UMOV UR16, 0x2000002 ;  /* 0x0200000200107882 */ /* 0x000fe20000000000 */
[----:B------:R-:W-:Y:S02]  /*1d40*/  UMOV UR17, 0x40000040 ;  /* 0x4000004000117882 */ /* 0x000fe40000000000 */
[----:B------:R-:W-:Y:S02]  /*1d50*/  UIADD3.64 UR18, UR6, UR16, URZ ;  /* 0x0000001006127297 */ /* 0x000fe4000fffe03f */
[----:B------:R-:W-:-:S09]  /*1d60*/  UIADD3.64 UR16, UR8, UR16, URZ ;  /* 0x0000001008107297 */ /* 0x000fd2000fffe03f */
        /* <DEDUP_REMOVED lines=29> */
[----:B------:R-:W-:Y:S02]  /*1f40*/  UIADD3.64 UR16, UR8, UR16, URZ ;  /* 0x0000001008107297 */ /* 0x000fe4000fffe03f */
[----:B------:R-:W-:-:S06]  /*1f50*/  ULEA UR6, UR11, UR10, 0xe ;  /* 0x0000000a0b067291 */ /* 0x000fcc000f8e703f */
[----:B------:R-:W-:Y:S02]  /*1f60*/  LEA R67, R8, UR6, 0x1 ;  /* 0x0000000608437c11 */ /* 0x000fe4000f8e08ff */
[----:B------:R-:W-:Y:S02]  /*1f70*/  LEA R87, R2, UR6, 0x1 ;  /* 0x0000000602577c11 */ /* 0x000fe4000f8e08ff */
[----:B------:R-:W-:Y:S02]  /*1f80*/  LEA R88, R3, UR6, 0x1 ;  /* 0x0000000603587c11 */ /* 0x000fe4000f8e08ff */
[----:B------:R-:W-:Y:S01]  /*1f90*/  LEA R89, R4, UR6, 0x1 ;  /* 0x0000000604597c11 */ /* 0x000fe2000f8e08ff */
[----:B------:R-:W-:Y:S03]  /*1fa0*/  HGMMA.64x64x16.F32.BF16 R24, gdesc[UR16], R24, gsb0 ;  /* 0x00e00000101879f0 */ /* 0x000fe60008001818 */
[----:B------:R-:W-:-:S02]  /*1fb0*/  WARPGROUP.DEPBAR.LE gsb0, 0x1 ;  /* 0x00008000000079c5 */ /* 0x000fc40000010100 */
[----:B------:R-:W-:Y:S06]  /*1fc0*/  BAR.SYNC.DEFER_BLOCKING 0x0 ;  /* 0x0000000000007b1d */ /* 0x000fec0000010000 */
[----:B------:R-:W-:Y:S01]  /*1fd0*/  @!PT LDS RZ, [RZ] ;  /* 0x00000000fffff984 */ /* 0x000fe20000000800 */
[----:B------:R-:W-:Y:S01]  /*1fe0*/  @!PT LDS RZ, [RZ] ;  /* 0x00000000fffff984 */ /* 0x000fe20000000800 */
[----:B------:R-:W-:Y:S01]  /*1ff0*/  @!PT LDS RZ, [RZ] ;  /* 0x00000000fffff984 */ /* 0x000fe20000000800 */
[----:B------:R1:W-:Y:S04]  /*2000*/  LDGSTS.E.BYPASS.128 [R67], desc[UR14][R92.64], !P0 ;  /* 0x000000005c437fae */ /* 0x0003e8000c101c4e */
[----:B------:R2:W-:Y:S04]  /*2010*/  LDGSTS.E.BYPASS.128 [R87], desc[UR14][R64.64], !P0 ;  /* 0x0000000040577fae */ /* 0x0005e8000c101c4e */
[----:B------:R3:W-:Y:S01]  /*2020*/  LDGSTS.E.BYPASS.128 [R88], desc[UR14][R90.64], !P0 ;  /* 0x000000005a587fae */ /* 0x0007e2000c101c4e */
[----:B-1----:R-:W-:-:S03]  /*2030*/  IADD3 R92, P1, R19, UR4, RZ ;  /* 0x00000004135c7c10 */ /* 0x002fc6000ff3e0ff */
[----:B------:R1:W-:Y:S01]  /*2040*/  LDGSTS.E.BYPASS.128 [R89], desc[UR14][R62.64], !P0 ;  /* 0x000000003e597fae */ /* 0x0003e2000c101c4e */
[----:B------:R-:W-:Y:S02]  /*2050*/  IADD3.X R93, R22, UR5, RZ, P1, !PT ;  /* 0x00000005165d7c10 */ /* 0x000fe40008ffe4ff */
[----:B--2---:R-:W-:Y:S02]  /*2060*/  IADD3 R64, P1, R21, UR4, RZ ;  /* 0x0000000415407c10 */ /* 0x004fe4000ff3e0ff */
[----:B---3--:R-:W-:Y:S02]  /*2070*/  LEA R90, R5, UR6, 0x1 ;  /* 0x00000006055a7c11 */ /* 0x008fe4000f8e08ff */
[----:B------:R-:W-:Y:S02]  /*2080*/  IADD3.X R65, R56, UR5, RZ, P1, !PT ;  /* 0x0000000538417c10 */ /* 0x000fe40008ffe4ff */
[----:B------:R-:W-:Y:S01]  /*2090*/  LEA R91, R6, UR6, 0x1 ;  /* 0x00000006065b7c11 */ /* 0x000fe2000f8e08ff */
[----:B------:R2:W-:Y:S01]  /*20a0*/  LDGSTS.E.BYPASS.128 [R90], desc[UR14][R92.64], !P0 ;  /* 0x000000005c5a7fae */ /* 0x0005e2000c101c4e */
[----:B-1----:R-:W-:-:S03]  /*20b0*/  IADD3 R62, P1, R23, UR4, RZ ;  /* 0x00000004173e7c10 */ /* 0x002fc6000ff3e0ff */
[----:B------:R-:W-:Y:S01]  /*20c0*/  LDGSTS.E.BYPASS.128 [R91], desc[UR14][R64.64], !P0 ;  /* 0x00000000405b7fae */ /* 0x000fe2000c101c4e */
[----:B------:R-:W-:Y:S02]  /*20d0*/  IADD3.X R63, R58, UR5, RZ, P1, !PT ;  /* 0x000000053a3f7c10 */ /* 0x000fe40008ffe4ff */
[----:B--2---:R-:W-:Y:S02]  /*20e0*/  LEA R92, R7, UR6, 0x1 ;  /* 0x00000006075c7c11 */ /* 0x004fe4000f8e08ff */
[----:B------:R-:W-:-:S03]  /*20f0*/  LEA R93, R9, UR6, 0x1 ;  /* 0x00000006095d7c11 */ /* 0x000fc6000f8e08ff */
[----:B------:R1:W-:Y:S02]  /*2100*/  LDGSTS.E.BYPASS.128 [R92], desc[UR14][R62.64], !P0 ;  /* 0x000000003e5c7fae */ /* 0x0003e4000c101c4e */
[----:B-1----:R-:W-:-:S04]  /*2110*/  IADD3 R62, P1, R57, UR4, RZ ;  /* 0x00000004393e7c10 */ /* 0x002fc8000ff3e0ff */
[----:B------:R-:W-:Y:S02]  /*2120*/  IADD3.X R63, R60, UR5, RZ, P1, !PT ;  /* 0x000000053c3f7c10 */ /* 0x000fe40008ffe4ff */
[----:B------:R-:W-:-:S03]  /*2130*/  IADD3 R64, P1, R59, UR4, RZ ;  /* 0x000000043b407c10 */ /* 0x000fc6000ff3e0ff */
[----:B------:R-:W-:Y:S01]  /*2140*/  LDGSTS.E.BYPASS.128 [R93], desc[UR14][R62.64], !P0 ;  /* 0x000000003e5d7fae */ /* 0x000fe2000c101c4e */
[----:B------:R-:W-:Y:S02]  /*2150*/  IADD3.X R65, R68, UR5, RZ, P1, !PT ;  /* 0x0000000544417c10 */ /* 0x000fe40008ffe4ff */
[----:B------:R-:W-:Y:S01]  /*2160*/  IADD3 R66, P1, R61, UR4, RZ ;  /* 0x000000043d427c10 */ /* 0x000fe2000ff3e0ff */
[----:B------:R-:W0:Y:S04]  /*2170*/  LDGDEPBAR ;  /* 0x00000000000079af */ /* 0x000e280000000000 */
[----:B------:R1:W-:Y:S02]  /*2180*/  LDGSTS.E.BYPASS.128 [R67+0x14000], desc[UR14][R64.64], !P0 ;  /* 0x1400000040437fae */ /* 0x0003e4000c101c4e */
[----:B-1----:R-:W-:-:S02]  /*2190*/  IADD3.X R67, R70, UR5, RZ, P1, !PT ;  /* 0x0000000546437c10 */ /* 0x002fc40008ffe4ff */
[----:B------:R-:W-:-:S03]  /*21a0*/  IADD3 R62, P1, R69, UR4, RZ ;  /* 0x00000004453e7c10 */ /* 0x000fc6000ff3e0ff */
[----:B------:R-:W-:Y:S01]  /*21b0*/  LDGSTS.E.BYPASS.128 [R87+0x14000], desc[UR14][R66.64], !P0 ;  /* 0x1400000042577fae */ /* 0x000fe2000c101c4e */
[----:B------:R-:W-:-:S05]  /*21c0*/  IADD3.X R63, R72, UR5, RZ, P1, !PT ;  /* 0x00000005483f7c10 */ /* 0x000fca0008ffe4ff */
[----:B------:R1:W-:Y:S02]  /*21d0*/  LDGSTS.E.BYPASS.128 [R88+0x14000], desc[UR14][R62.64], !P0 ;  /* 0x140000003e587fae */ /* 0x0003e4000c101c4e */
[----:B-1----:R-:W-:-:S04]  /*21e0*/  IADD3 R62, P1, R71, UR4, RZ ;  /* 0x00000004473e7c10 */ /* 0x002fc8000ff3e0ff */
[----:B------:R-:W-:Y:S02]  /*21f0*/  IADD3.X R63, R74, UR5, RZ, P1, !PT ;  /* 0x000000054a3f7c10 */ /* 0x000fe40008ffe4ff */
[----:B------:R-:W-:-:S03]  /*2200*/  IADD3 R64, P1, R73, UR4, RZ ;  /* 0x0000000449407c10 */ /* 0x000fc6000ff3e0ff */
[----:B------:R-:W-:Y:S01]  /*2210*/  LDGSTS.E.BYPASS.128 [R89+0x14000], desc[UR14][R62.64], !P0 ;  /* 0x140000003e597fae */ /* 0x000fe2000c101c4e */
[----:B------:R-:W-:Y:S02]  /*2220*/  IADD3.X R65, R76, UR5, RZ, P1, !PT ;  /* 0x000000054c417c10 */ /* 0x000fe40008ffe4ff */
[----:B------:R-:W-:-:S03]  /*2230*/  IADD3 R66, P1, R75, UR4, RZ ;  /* 0x000000044b427c10 */ /* 0x000fc6000ff3e0ff */
[----:B------:R1:W-:Y:S01]  /*2240*/  LDGSTS.E.BYPASS.128 [R90+0x14000], desc[UR14][R64.64], !P0 ;  /* 0x14000000405a7fae */ /* 0x0003e2000c101c4e */
[----:B------:R-:W-:-:S05]  /*2250*/  IADD3.X R67, R79, UR5, RZ, P1, !PT ;  /* 0x000000054f437c10 */ /* 0x000fca0008ffe4ff */
[----:B------:R2:W-:Y:S01]  /*2260*/  LDGSTS.E.BYPASS.128 [R91+0x14000], desc[UR14][R66.64], !P0 ;  /* 0x14000000425b7fae */ /* 0x0005e2000c101c4e */
[----:B-1----:R-:W-:-:S04]  /*2270*/  IADD3 R64, P1, R77, UR4, RZ ;  /* 0x000000044d407c10 */ /* 0x002fc8000ff3e0ff */
[----:B------:R-:W-:Y:S02]  /*2280*/  IADD3.X R65, R80, UR5, RZ, P1, !PT ;  /* 0x0000000550417c10 */ /* 0x000fe40008ffe4ff */
[----:B------:R-:W-:Y:S01]  /*2290*/  IADD3 R62, P1, R78, UR4, RZ ;  /* 0x000000044e3e7c10 */ /* 0x000fe2000ff3e0ff */
[----:B------:R-:W-:Y:S02]  /*22a0*/  UIADD3 UR4, UP0, UR4, 0x100, URZ ;  /* 0x0000010004047890 */ /* 0x000fe4000ff1e03f */
[----:B------:R2:W-:Y:S01]  /*22b0*/  LDGSTS.E.BYPASS.128 [R92+0x14000], desc[UR14][R64.64], !P0 ;  /* 0x14000000405c7fae */ /* 0x0005e2000c101c4e */
[----:B------:R-:W-:Y:S01]  /*22c0*/  IADD3.X R63, R81, UR5, RZ, P1, !PT ;  /* 0x00000005513f7c10 */ /* 0x000fe20008ffe4ff */
[----:B------:R-:W-:-:S04]  /*22d0*/  UIADD3.X UR5, URZ, UR5, URZ, UP0, !UPT ;  /* 0x000000053f057290 */ /* 0x000fc800087fe43f */
[----:B------:R2:W-:Y:S01]  /*22e0*/  LDGSTS.E.BYPASS.128 [R93+0x14000], desc[UR14][R62.64], !P0 ;  /* 0x140000003e5d7fae */ /* 0x0005e2000c101c4e */
[----:B------:R-:W-:-:S03]  /*22f0*/  ISETP.GE.U32.AND P0, PT, R83, 0xb80, PT ;  /* 0x00000b805300780c */ /* 0x000fc60003f06070 */
[----:B------:R-:W0:Y:S10]  /*2300*/  LDGDEPBAR ;  /* 0x00000000000079af */ /* 0x000e340000000000 */
[----:B--2---:R-:W-:Y:S05]  /*2310*/  @!P0 BRA `(.L_x_0) ;  /* 0xfffffff400f08947 */ /* 0x004fea000383ffff */
[----:B------:R-:W1:Y:S01]  /*2320*/  S2R R6, SR_TID.X ;  /* 0x0000000000067919 */ /* 0x000e620000002100 */
[----:B------:R-:W-:Y:S02]  /*2330*/  WARPGROUP.DEPBAR.LE gsb0, 0x0 ;  /* 0x00008000000079c5 */ /* 0x000fe40000010000 */
[----:B------:R-:W-:-:S04]  /*2340*/  DEPBAR.LE SB0, 0x0 ;  /* 0x000080000000791a */ /* 0x000fc80000000000 */
[----:B------:R-:W-:Y:S01]  /*2350*/  IMAD.SHL.U32 R86, R86, 0x4, RZ ;  /* 0x0000000456567824 */ /* 0x000fe200078e00ff */
[----:B------:R-:W-:Y:S02]  /*2360*/  F2FP.BF16.F32.PACK_AB R24, R25, R24 ;  /* 0x000000181918723e */ /* 0x000fe400000010ff */
[----:B------:R-:W-:Y:S02]  /*2370*/  F2FP.BF16.F32.PACK_AB R25, R27, R26 ;  /* 0x0000001a1b19723e */ /* 0x000fe400000010ff */
[----:B------:R-:W-:Y:S02]  /*2380*/  LOP3.LUT R86, R86, 0x8, RZ, 0xc0, !PT ;  /* 0x0000000856567812 */ /* 0x000fe400078ec0ff */
[----:B------:R-:W-:Y:S02]  /*2390*/  F2FP.BF16.F32.PACK_AB R32, R33, R32 ;  /* 0x000000202120723e */ /* 0x000fe400000010ff */
[----:B------:R-:W-:Y:S02]  /*23a0*/  F2FP.BF16.F32.PACK_AB R26, R29, R28 ;  /* 0x0000001c1d1a723e */ /* 0x000fe400000010ff */
[----:B------:R-:W-:-:S02]  /*23b0*/  F2FP.BF16.F32.PACK_AB R27, R31, R30 ;  /* 0x0000001e1f1b723e */ /* 0x000fc400000010ff */
[----:B------:R-:W-:Y:S02]  /*23c0*/  F2FP.BF16.F32.PACK_AB R33, R35, R34 ;  /* 0x000000222321723e */ /* 0x000fe400000010ff */
[----:B------:R-:W-:Y:S02]  /*23d0*/  F2FP.BF16.F32.PACK_AB R40, R41, R40 ;  /* 0x000000282928723e */ /* 0x000fe400000010ff */
[----:B------:R-:W-:Y:S02]  /*23e0*/  F2FP.BF16.F32.PACK_AB R34, R37, R36 ;  /* 0x000000242522723e */ /* 0x000fe400000010ff */
[----:B------:R-:W-:Y:S02]  /*23f0*/  F2FP.BF16.F32.PACK_AB R35, R39, R38 ;  /* 0x000000262723723e */ /* 0x000fe400000010ff */
[----:B------:R-:W-:Y:S02]  /*2400*/  F2FP.BF16.F32.PACK_AB R41, R43, R42 ;  /* 0x0000002a2b29723e */ /* 0x000fe400000010ff */
[----:B------:R-:W-:-:S02]  /*2410*/  F2FP.BF16.F32.PACK_AB R48, R49, R48 ;  /* 0x000000303130723e */ /* 0x000fc400000010ff */
[----:B-1----:R-:W-:Y:S02]  /*2420*/  SHF.R.U32.HI R2, RZ, 0x5, R6 ;  /* 0x00000005ff027819 */ /* 0x002fe40000011606 */
[----:B------:R-:W-:Y:S02]  /*2430*/  LOP3.LUT R3, R6, 0xf, RZ, 0xc0, !PT ;  /* 0x0000000f06037812 */ /* 0x000fe400078ec0ff */
[----:B------:R-:W-:Y:S02]  /*2440*/  LOP3.LUT R2, R2, 0x3, RZ, 0xc0, !PT ;  /* 0x0000000302027812 */ /* 0x000fe400078ec0ff */
[----:B------:R-:W-:Y:S01]  /*2450*/  F2FP.BF16.F32.PACK_AB R42, R45, R44 ;  /* 0x0000002c2d2a723e */ /* 0x000fe200000010ff */
[----:B------:R-:W-:Y:S01]  /*2460*/  IMAD R3, R3, 0x48, R86 ;  /* 0x0000004803037824 */ /* 0x000fe200078e0256 */
[----:B------:R-:W-:Y:S01]  /*2470*/  F2FP.BF16.F32.PACK_AB R43, R47, R46 ;  /* 0x0000002e2f2b723e */ /* 0x000fe200000010ff */
[C---:B------:R-:W-:Y:S01]  /*2480*/  IMAD.SHL.U32 R5, R2.reuse, 0x4, RZ ;  /* 0x0000000402057824 */ /* 0x040fe200078e00ff */
[----:B------:R-:W-:Y:S01]  /*2490*/  F2FP.BF16.F32.PACK_AB R49, R51, R50 ;  /* 0x000000323331723e */ /* 0x000fe200000010ff */
[----:B------:R-:W-:Y:S01]  /*24a0*/  IMAD R3, R2, 0x480, R3 ;  /* 0x0000048002037824 */ /* 0x000fe200078e0203 */
[----:B------:R-:W-:-:S02]  /*24b0*/  F2FP.BF16.F32.PACK_AB R50, R53, R52 ;  /* 0x000000343532723e */ /* 0x000fc400000010ff */
[----:B------:R-:W-:Y:S02]  /*24c0*/  F2FP.BF16.F32.PACK_AB R51, R55, R54 ;  /* 0x000000363733723e */ /* 0x000fe400000010ff */
[----:B------:R-:W-:Y:S01]  /*24d0*/  LEA R4, R3, UR10, 0x1 ;  /* 0x0000000a03047c11 */ /* 0x000fe2000f8e08ff */
[----:B------:R-:W-:Y:S01]  /*24e0*/  BAR.SYNC.DEFER_BLOCKING 0x0 ;  /* 0x0000000000007b1d */ /* 0x000fe20000010000 */
[----:B------:R-:W-:Y:S02]  /*24f0*/  LOP3.LUT R5, R5, R84, RZ, 0xfc, !PT ;  /* 0x0000005405057212 */ /* 0x000fe400078efcff */
[----:B------:R-:W-:-:S03]  /*2500*/  LOP3.LUT R7, R11, 0x20, RZ, 0xfc, !PT ;  /* 0x000000200b077812 */ /* 0x000fc600078efcff */
[----:B------:R-:W-:Y:S02]  /*2510*/  IMAD R5, R5, 0x48, R82 ;  /* 0x0000004805057824 */ /* 0x000fe400078e0252 */
[----:B------:R-:W1:Y:S03]  /*2520*/  LDC.64 R2, c[0x0][0x220] ;  /* 0x00008800ff027b82 */ /* 0x000e660000000a00 */
[----:B------:R-:W-:Y:S01]  /*2530*/  LEA R12, R5, UR10, 0x1 ;  /* 0x0000000a050c7c11 */ /* 0x000fe2000f8e08ff */
[----:B------:R-:W-:-:S05]  /*2540*/  IMAD.SHL.U32 R5, R6, 0x8, RZ ;  /* 0x0000000806057824 */ /* 0x000fca00078e00ff */
[----:B------:R-:W-:Y:S02]  /*2550*/  LOP3.LUT R10, R10, 0x38, R5, 0xf8, !PT ;  /* 0x000000380a0a7812 */ /* 0x000fe400078ef805 */
[C---:B------:R-:W-:Y:S02]  /*2560*/  LOP3.LUT R5, R11.reuse, 0x10, RZ, 0xfc, !PT ;  /* 0x000000100b057812 */ /* 0x040fe400078efcff */
[----:B------:R-:W-:Y:S01]  /*2570*/  ISETP.GE.AND P0, PT, R10, 0xc00, PT ;  /* 0x00000c000a00780c */ /* 0x000fe20003f06270 */
[C---:B------:R-:W-:Y:S01]  /*2580*/  IMAD R13, R11.reuse, 0xc00, R10 ;  /* 0x00000c000b0d7824 */ /* 0x040fe200078e020a */
[----:B------:R-:W-:Y:S02]  /*2590*/  STSM.16.M88.4 [R4], R24 ;  /* 0x0000001804007844 */ /* 0x000fe40000000200 */
[-C--:B------:R-:W-:Y:S01]  /*25a0*/  ISETP.LT.AND P1, PT, R11, R0.reuse, !P0 ;  /* 0x000000000b00720c */ /* 0x080fe20004721270 */
[----:B------:R-:W-:Y:S01]  /*25b0*/  VIADD R9, R13, 0x18000 ;  /* 0x000180000d097836 */ /* 0x000fe20000000000 */
[----:B------:R-:W-:Y:S01]  /*25c0*/  LOP3.LUT R11, R11, 0x30, RZ, 0xfc, !PT ;  /* 0x000000300b0b7812 */ /* 0x000fe200078efcff */
[----:B------:R-:W-:Y:S01]  /*25d0*/  STSM.16.M88.4 [R4+0x20], R32 ;  /* 0x0000202004007844 */ /* 0x000fe20000000200 */
[----:B------:R-:W-:-:S02]  /*25e0*/  ISETP.LT.AND P2, PT, R5, R0, !P0 ;  /* 0x000000000500720c */ /* 0x000fc40004741270 */
[-C--:B------:R-:W-:Y:S01]  /*25f0*/  ISETP.LT.AND P3, PT, R7, R0.reuse, !P0 ;  /* 0x000000000700720c */ /* 0x080fe20004761270 */
[----:B------:R-:W-:Y:S01]  /*2600*/  STSM.16.M88.4 [R4+0x40], R40 ;  /* 0x0000402804007844 */ /* 0x000fe20000000200 */
[----:B------:R-:W-:Y:S01]  /*2610*/  ISETP.LT.AND P0, PT, R11, R0, !P0 ;  /* 0x000000000b00720c */ /* 0x000fe20004701270 */
[----:B------:R-:W-:Y:S02]  /*2620*/  VIADD R7, R13, 0xc000 ;  /* 0x0000c0000d077836 */ /* 0x000fe40000000000 */
[----:B------:R2:W-:Y:S01]  /*2630*/  STSM.16.M88.4 [R4+0x60], R48 ;  /* 0x0000603004007844 */ /* 0x0005e20000000200 */
[--C-:B-1----:R-:W-:Y:S01]  /*2640*/  IMAD.WIDE R8, R9, 0x2, R2.reuse ;  /* 0x0000000209087825 */ /* 0x102fe200078e0202 */
[----:B------:R-:W-:Y:S03]  /*2650*/  BAR.SYNC.DEFER_BLOCKING 0x0 ;  /* 0x0000000000007b1d */ /* 0x000fe60000010000 */
[----:B------:R-:W-:-:S04]  /*2660*/  IMAD.WIDE R6, R7, 0x2, R2 ;  /* 0x0000000207067825 */ /* 0x000fc800078e0202 */
[----:B--2---:R-:W-:Y:S01]  /*2670*/  IMAD.WIDE R4, R13, 0x2, R2 ;  /* 0x000000020d047825 */ /* 0x004fe200078e0202 */
[----:B------:R-:W1:Y:S04]  /*2680*/  LDS.128 R28, [R12] ;  /* 0x000000000c1c7984 */ /* 0x000e680000000c00 */
[----:B------:R-:W2:Y:S04]  /*2690*/  LDS.128 R16, [R12+0x900] ;  /* 0x000900000c107984 */ /* 0x000ea80000000c00 */
[----:B------:R-:W3:Y:S04]  /*26a0*/  LDS.128 R20, [R12+0x1200] ;  /* 0x001200000c147984 */ /* 0x000ee80000000c00 */
[----:B-1----:R1:W-:Y:S04]  /*26b0*/  @P1 STG.E.128 desc[UR14][R4.64], R28 ;  /* 0x0000001c04001986 */ /* 0x0023e8000c101d0e */
[----:B--2---:R1:W-:Y:S04]  /*26c0*/  @P2 STG.E.128 desc[UR14][R6.64], R16 ;  /* 0x0000001006002986 */ /* 0x0043e8000c101d0e */
[----:B---3--:R1:W-:Y:S01]  /*26d0*/  @P3 STG.E.128 desc[UR14][R8.64], R20 ;  /* 0x0000001408003986 */ /* 0x0083e2000c101d0e */
[----:B------:R-:W-:Y:S05]  /*26e0*/  @!P0 EXIT ;  /* 0x000000000000894d */ /* 0x000fea0003800000 */
[----:B-1----:R-:W1:Y:S01]  /*26f0*/  LDS.128 R4, [R12+0x1b00] ;  /* 0x001b00000c047984 */ /* 0x002e620000000c00 */
[----:B------:R-:W-:-:S04]  /*2700*/  VIADD R13, R13, 0x24000 ;  /* 0x000240000d0d7836 */ /* 0x000fc80000000000 */
[----:B------:R-:W-:-:S05]  /*2710*/  IMAD.WIDE R2, R13, 0x2, R2 ;  /* 0x000000020d027825 */ /* 0x000fca00078e0202 */
[----:B-1----:R-:W-:Y:S01]  /*2720*/  STG.E.128 desc[UR14][R2.64], R4 ;  /* 0x0000000402007986 */ /* 0x002fe2000c101d0e */
[----:B------:R-:W-:Y:S05]  /*2730*/  EXIT ;  /* 0x000000000000794d */ /* 0x000fea0003800000 */
.L_x_1:
[----:B------:R-:W-:-:S00]  /*2740*/  BRA `(.L_x_1) ;  /* 0xfffffffc00fc7947 */ /* 0x000fc0000383ffff */
[----:B------:R-:W-:-:S00]  /*2750*/  NOP ;  /* 0x0000000000007918 */ /* 0x000fc00000000000 */
        /* <DEDUP_REMOVED lines=10> */
.L_x_2:


//--------------------- .nv.shared.triton_mm      --------------------------
	.section	.nv.shared.triton_mm,"aw",@nobits
	.sectionflags	@""
	.align	16
	.zero		1024


//--------------------- .nv.constant0.triton_mm   --------------------------
	.section	.nv.constant0.triton_mm,"a",@progbits
	.sectionflags	@""
	.align	4
.nv.constant0.triton_mm:
	.zero		556
